	.target	sm_100a

	.elftype	@"ET_EXEC"


//--------------------- .note.nv.tkinfo           --------------------------
	.section	.note.nv.tkinfo,"",@"SHT_NOTE"
	.sectionflags	@"SHF_NOTE_NV_TKINFO"
	.tkinfo
        /*0018*/ 	.word	0x00000002
        /*0030*/ 	.string	""
        /*0030*/ 	.string	"ptxas"
        /*0030*/ 	.string	"Cuda compilation tools, release 13.0, V13.0.88"
        /*0030*/ 	.string	"Build cuda_13.0.r13.0/compiler.36424714_0"
        /*0030*/ 	.string	"-arch sm_100a -m 64 "



//--------------------- .note.nv.cuinfo           --------------------------
	.section	.note.nv.cuinfo,"",@"SHT_NOTE"
	.sectionflags	@"SHF_NOTE_NV_CUINFO"
        /*0018*/ 	.short	0x0002
        /*001a*/ 	.short	0x0064
        /*001c*/ 	.short	0x0082
	.zero		2


//--------------------- .nv.info                  --------------------------
	.section	.nv.info,"",@"SHT_CUDA_INFO"
	.align	4


	//----- nvinfo : EIATTR_REGCOUNT
	.align		4
        /*0000*/ 	.byte	0x04, 0x2f
        /*0002*/ 	.short	(.L_19 - .L_18)
	.align		4
.L_18:
        /*0004*/ 	.word	index@(_ZN7cutlass13device_kernelINS_4gemm6kernel13GemmUniversalIN4cute5tupleIJiiiiEEENS1_10collective13CollectiveMmaINS1_35MainloopSm100TmaUmmaWarpSpecializedILi32ELi2ELi4ENS5_IJNS4_1CILi4EEENSA_ILi1EEESC_EEEEENS5_IJNSA_ILi256EEENSA_ILi128EEENSA_ILi32EEEEEENS_12float_e4m3_tENS5_IJlSC_lEEESJ_SK_NS4_8TiledMMAINS4_8MMA_AtomIJNS4_10MMA_TraitsINS4_25SM100_MMA_F8F6F4_2x1SM_SSEJSJ_SJ_fSF_SG_NS4_17integral_constantINS4_4UMMA5MajorELSR_0EEESS_NSP_INSQ_7ScaleInELST_0EEESU_EEEEEENS4_6LayoutINS5_IJSC_SC_SC_EEENS5_IJNSA_ILi0EEESZ_SZ_EEEEENS5_IJNS4_10UnderscoreES12_S12_EEEEENS4_18SM100_TMA_2SM_LOADENS4_14ComposedLayoutINS4_7SwizzleILi1ELi4ELi3EEENS4_18smem_ptr_flag_bitsILi8EEENSX_INS5_IJNSA_ILi8EEESH_EEENS5_IJSH_SC_EEEEEEEvNS4_8identityENS4_28SM100_TMA_2SM_LOAD_MULTICASTES1F_vS1G_EENS_8epilogue10collective18CollectiveEpilogueINS1J_23Sm100TmaWarpSpecializedILi2ELi2ELi64ELb0ELb0EEEJNS5_IJSG_SG_SH_EEENS5_IJNSX_ISG_SC_EENSX_INSA_ILi64EEESC_EEEEESJ_SK_SJ_SK_NS1J_6fusion15FusionCallbacksIS1N_NS1T_17LinearCombinationISJ_fSJ_fLNS_15FloatRoundStyleE2EEES1O_S1S_JEEENS4_5SM1004TMEM4LOAD26SM100_TMEM_LOAD_32dp32b64xENS4_13SM90_TMA_LOADENS16_INS17_ILi2ELi4ELi3EEES1A_NSX_INS5_IJS1B_S1Q_EEENS5_IJS1Q_SC_EEEEEEENS4_39AutoVectorizingCopyWithAssumedAlignmentILi128EEENS4_14SM90_TMA_STOREES28_S2A_S2A_EEEvvEEEEvNT_6ParamsE)
        /*0008*/ 	.word	0x000000cd


	//----- nvinfo : EIATTR_FRAME_SIZE
	.align		4
.L_19:
        /*000c*/ 	.byte	0x04, 0x11
        /*000e*/ 	.short	(.L_21 - .L_20)
	.align		4
.L_20:
        /*0010*/ 	.word	index@($__internal_2_$__cuda_sm10x_tcgen05_guardrail_trap_unallocated_columns_being_dealloced)
        /*0014*/ 	.word	0x00000000


	//----- nvinfo : EIATTR_FRAME_SIZE
	.align		4
.L_21:
        /*0018*/ 	.byte	0x04, 0x11
        /*001a*/ 	.short	(.L_23 - .L_22)
	.align		4
.L_22:
        /*001c*/ 	.word	index@($__internal_1_$__cuda_sm10x_tcgen05_guardrail_trap_phase_invalid_during_alloc)
        /*0020*/ 	.word	0x00000000


	//----- nvinfo : EIATTR_FRAME_SIZE
	.align		4
.L_23:
        /*0024*/ 	.byte	0x04, 0x11
        /*0026*/ 	.short	(.L_25 - .L_24)
	.align		4
.L_24:
        /*0028*/ 	.word	index@($__internal_0_$__cuda_sm10x_tcgen05_guardrail_trap_col_being_dealloced_not_returned_by_alloc)
        /*002c*/ 	.word	0x00000000


	//----- nvinfo : EIATTR_FRAME_SIZE
	.align		4
.L_25:
        /*0030*/ 	.byte	0x04, 0x11
        /*0032*/ 	.short	(.L_27 - .L_26)
	.align		4
.L_26:
        /*0034*/ 	.word	index@(_ZN7cutlass13device_kernelINS_4gemm6kernel13GemmUniversalIN4cute5tupleIJiiiiEEENS1_10collective13CollectiveMmaINS1_35MainloopSm100TmaUmmaWarpSpecializedILi32ELi2ELi4ENS5_IJNS4_1CILi4EEENSA_ILi1EEESC_EEEEENS5_IJNSA_ILi256EEENSA_ILi128EEENSA_ILi32EEEEEENS_12float_e4m3_tENS5_IJlSC_lEEESJ_SK_NS4_8TiledMMAINS4_8MMA_AtomIJNS4_10MMA_TraitsINS4_25SM100_MMA_F8F6F4_2x1SM_SSEJSJ_SJ_fSF_SG_NS4_17integral_constantINS4_4UMMA5MajorELSR_0EEESS_NSP_INSQ_7ScaleInELST_0EEESU_EEEEEENS4_6LayoutINS5_IJSC_SC_SC_EEENS5_IJNSA_ILi0EEESZ_SZ_EEEEENS5_IJNS4_10UnderscoreES12_S12_EEEEENS4_18SM100_TMA_2SM_LOADENS4_14ComposedLayoutINS4_7SwizzleILi1ELi4ELi3EEENS4_18smem_ptr_flag_bitsILi8EEENSX_INS5_IJNSA_ILi8EEESH_EEENS5_IJSH_SC_EEEEEEEvNS4_8identityENS4_28SM100_TMA_2SM_LOAD_MULTICASTES1F_vS1G_EENS_8epilogue10collective18CollectiveEpilogueINS1J_23Sm100TmaWarpSpecializedILi2ELi2ELi64ELb0ELb0EEEJNS5_IJSG_SG_SH_EEENS5_IJNSX_ISG_SC_EENSX_INSA_ILi64EEESC_EEEEESJ_SK_SJ_SK_NS1J_6fusion15FusionCallbacksIS1N_NS1T_17LinearCombinationISJ_fSJ_fLNS_15FloatRoundStyleE2EEES1O_S1S_JEEENS4_5SM1004TMEM4LOAD26SM100_TMEM_LOAD_32dp32b64xENS4_13SM90_TMA_LOADENS16_INS17_ILi2ELi4ELi3EEES1A_NSX_INS5_IJS1B_S1Q_EEENS5_IJS1Q_SC_EEEEEEENS4_39AutoVectorizingCopyWithAssumedAlignmentILi128EEENS4_14SM90_TMA_STOREES28_S2A_S2A_EEEvvEEEEvNT_6ParamsE)
        /*0038*/ 	.word	0x00000000


	//----- nvinfo : EIATTR_MIN_STACK_SIZE
	.align		4
.L_27:
        /*003c*/ 	.byte	0x04, 0x12
        /*003e*/ 	.short	(.L_29 - .L_28)
	.align		4
.L_28:
        /*0040*/ 	.word	index@(_ZN7cutlass13device_kernelINS_4gemm6kernel13GemmUniversalIN4cute5tupleIJiiiiEEENS1_10collective13CollectiveMmaINS1_35MainloopSm100TmaUmmaWarpSpecializedILi32ELi2ELi4ENS5_IJNS4_1CILi4EEENSA_ILi1EEESC_EEEEENS5_IJNSA_ILi256EEENSA_ILi128EEENSA_ILi32EEEEEENS_12float_e4m3_tENS5_IJlSC_lEEESJ_SK_NS4_8TiledMMAINS4_8MMA_AtomIJNS4_10MMA_TraitsINS4_25SM100_MMA_F8F6F4_2x1SM_SSEJSJ_SJ_fSF_SG_NS4_17integral_constantINS4_4UMMA5MajorELSR_0EEESS_NSP_INSQ_7ScaleInELST_0EEESU_EEEEEENS4_6LayoutINS5_IJSC_SC_SC_EEENS5_IJNSA_ILi0EEESZ_SZ_EEEEENS5_IJNS4_10UnderscoreES12_S12_EEEEENS4_18SM100_TMA_2SM_LOADENS4_14ComposedLayoutINS4_7SwizzleILi1ELi4ELi3EEENS4_18smem_ptr_flag_bitsILi8EEENSX_INS5_IJNSA_ILi8EEESH_EEENS5_IJSH_SC_EEEEEEEvNS4_8identityENS4_28SM100_TMA_2SM_LOAD_MULTICASTES1F_vS1G_EENS_8epilogue10collective18CollectiveEpilogueINS1J_23Sm100TmaWarpSpecializedILi2ELi2ELi64ELb0ELb0EEEJNS5_IJSG_SG_SH_EEENS5_IJNSX_ISG_SC_EENSX_INSA_ILi64EEESC_EEEEESJ_SK_SJ_SK_NS1J_6fusion15FusionCallbacksIS1N_NS1T_17LinearCombinationISJ_fSJ_fLNS_15FloatRoundStyleE2EEES1O_S1S_JEEENS4_5SM1004TMEM4LOAD26SM100_TMEM_LOAD_32dp32b64xENS4_13SM90_TMA_LOADENS16_INS17_ILi2ELi4ELi3EEES1A_NSX_INS5_IJS1B_S1Q_EEENS5_IJS1Q_SC_EEEEEEENS4_39AutoVectorizingCopyWithAssumedAlignmentILi128EEENS4_14SM90_TMA_STOREES28_S2A_S2A_EEEvvEEEEvNT_6ParamsE)
        /*0044*/ 	.word	0x00000000
.L_29:


//--------------------- .nv.compat                --------------------------
	.section	.nv.compat,"",@"SHT_CUDA_COMPAT_INFO"
	.align	4
        /*0000*/ 	.byte	0x02, 0x09, 0x01, 0x00, 0x02, 0x02, 0x02, 0x00, 0x02, 0x05, 0x05, 0x00, 0x03, 0x07, 0x01, 0x01
        /*0010*/ 	.byte	0x02, 0x03, 0x01, 0x00, 0x02, 0x06, 0x01, 0x00, 0x04, 0x0b, 0x08, 0x00, 0x09, 0x00, 0x00, 0x00
        /*0020*/ 	.byte	0x00, 0x00, 0x00, 0x00


//--------------------- .nv.info._ZN7cutlass13device_kernelINS_4gemm6kernel13GemmUniversalIN4cute5tupleIJiiiiEEENS1_10collective13CollectiveMmaINS1_35MainloopSm100TmaUmmaWarpSpecializedILi32ELi2ELi4ENS5_IJNS4_1CILi4EEENSA_ILi1EEESC_EEEEENS5_IJNSA_ILi256EEENSA_ILi128EEENSA_ILi32EEEEEENS_12float_e4m3_tENS5_IJlSC_lEEESJ_SK_NS4_8TiledMMAINS4_8MMA_AtomIJNS4_10MMA_TraitsINS4_25SM100_MMA_F8F6F4_2x1SM_SSEJSJ_SJ_fSF_SG_NS4_17integral_constantINS4_4UMMA5MajorELSR_0EEESS_NSP_INSQ_7ScaleInELST_0EEESU_EEEEEENS4_6LayoutINS5_IJSC_SC_SC_EEENS5_IJNSA_ILi0EEESZ_SZ_EEEEENS5_IJNS4_10UnderscoreES12_S12_EEEEENS4_18SM100_TMA_2SM_LOADENS4_14ComposedLayoutINS4_7SwizzleILi1ELi4ELi3EEENS4_18smem_ptr_flag_bitsILi8EEENSX_INS5_IJNSA_ILi8EEESH_EEENS5_IJSH_SC_EEEEEEEvNS4_8identityENS4_28SM100_TMA_2SM_LOAD_MULTICASTES1F_vS1G_EENS_8epilogue10collective18CollectiveEpilogueINS1J_23Sm100TmaWarpSpecializedILi2ELi2ELi64ELb0ELb0EEEJNS5_IJSG_SG_SH_EEENS5_IJNSX_ISG_SC_EENSX_INSA_ILi64EEESC_EEEEESJ_SK_SJ_SK_NS1J_6fusion15FusionCallbacksIS1N_NS1T_17LinearCombinationISJ_fSJ_fLNS_15FloatRoundStyleE2EEES1O_S1S_JEEENS4_5SM1004TMEM4LOAD26SM100_TMEM_LOAD_32dp32b64xENS4_13SM90_TMA_LOADENS16_INS17_ILi2ELi4ELi3EEES1A_NSX_INS5_IJS1B_S1Q_EEENS5_IJS1Q_SC_EEEEEEENS4_39AutoVectorizingCopyWithAssumedAlignmentILi128EEENS4_14SM90_TMA_STOREES28_S2A_S2A_EEEvvEEEEvNT_6ParamsE --------------------------
	.section	.nv.info._ZN7cutlass13device_kernelINS_4gemm6kernel13GemmUniversalIN4cute5tupleIJiiiiEEENS1_10collective13CollectiveMmaINS1_35MainloopSm100TmaUmmaWarpSpecializedILi32ELi2ELi4ENS5_IJNS4_1CILi4EEENSA_ILi1EEESC_EEEEENS5_IJNSA_ILi256EEENSA_ILi128EEENSA_ILi32EEEEEENS_12float_e4m3_tENS5_IJlSC_lEEESJ_SK_NS4_8TiledMMAINS4_8MMA_AtomIJNS4_10MMA_TraitsINS4_25SM100_MMA_F8F6F4_2x1SM_SSEJSJ_SJ_fSF_SG_NS4_17integral_constantINS4_4UMMA5MajorELSR_0EEESS_NSP_INSQ_7ScaleInELST_0EEESU_EEEEEENS4_6LayoutINS5_IJSC_SC_SC_EEENS5_IJNSA_ILi0EEESZ_SZ_EEEEENS5_IJNS4_10UnderscoreES12_S12_EEEEENS4_18SM100_TMA_2SM_LOADENS4_14ComposedLayoutINS4_7SwizzleILi1ELi4ELi3EEENS4_18smem_ptr_flag_bitsILi8EEENSX_INS5_IJNSA_ILi8EEESH_EEENS5_IJSH_SC_EEEEEEEvNS4_8identityENS4_28SM100_TMA_2SM_LOAD_MULTICASTES1F_vS1G_EENS_8epilogue10collective18CollectiveEpilogueINS1J_23Sm100TmaWarpSpecializedILi2ELi2ELi64ELb0ELb0EEEJNS5_IJSG_SG_SH_EEENS5_IJNSX_ISG_SC_EENSX_INSA_ILi64EEESC_EEEEESJ_SK_SJ_SK_NS1J_6fusion15FusionCallbacksIS1N_NS1T_17LinearCombinationISJ_fSJ_fLNS_15FloatRoundStyleE2EEES1O_S1S_JEEENS4_5SM1004TMEM4LOAD26SM100_TMEM_LOAD_32dp32b64xENS4_13SM90_TMA_LOADENS16_INS17_ILi2ELi4ELi3EEES1A_NSX_INS5_IJS1B_S1Q_EEENS5_IJS1Q_SC_EEEEEEENS4_39AutoVectorizingCopyWithAssumedAlignmentILi128EEENS4_14SM90_TMA_STOREES28_S2A_S2A_EEEvvEEEEvNT_6ParamsE,"",@"SHT_CUDA_INFO"
	.sectionflags	@""
	.align	4


	//----- nvinfo : EIATTR_CUDA_API_VERSION
	.align		4
        /*0000*/ 	.byte	0x04, 0x37
        /*0002*/ 	.short	(.L_31 - .L_30)
.L_30:
        /*0004*/ 	.word	0x00000082


	//----- nvinfo : EIATTR_KPARAM_INFO
	.align		4
.L_31:
        /*0008*/ 	.byte	0x04, 0x17
        /*000a*/ 	.short	(.L_33 - .L_32)
.L_32:
        /*000c*/ 	.word	0x00000000
        /*0010*/ 	.short	0x0000
        /*0012*/ 	.short	0x0000
        /*0014*/ 	.byte	0x00, 0xf0, 0x01, 0x20


	//----- nvinfo : EIATTR_AT_ENTRY_FRAGMENTS
	.align		4
.L_33:
        /*0018*/ 	.byte	0x04, 0x4f
        /*001a*/ 	.short	(.L_35 - .L_34)


	//   ....[0]....
.L_34:
        /*001c*/ 	.word	0x00000007


	//----- nvinfo : EIATTR_RESERVED_SMEM_USED
	.align		4
.L_35:
        /*0020*/ 	.byte	0x01, 0x41
	.zero		2


	//----- nvinfo : EIATTR_SPARSE_MMA_MASK
	.align		4
        /*0024*/ 	.byte	0x03, 0x50
        /*0026*/ 	.short	0x0000


	//----- nvinfo : EIATTR_TCGEN05_2CTA_USED
	.align		4
        /*0028*/ 	.byte	0x01, 0x52
	.zero		2


	//----- nvinfo : EIATTR_MAXREG_COUNT
	.align		4
        /*002c*/ 	.byte	0x03, 0x1b
        /*002e*/ 	.short	0x00ff


	//----- nvinfo : EIATTR_NUM_BARRIERS
	.align		4
        /*0030*/ 	.byte	0x02, 0x4c
        /*0032*/ 	.byte	0x07
	.zero		1


	//----- nvinfo : EIATTR_EXTERNS
	.align		4
        /*0034*/ 	.byte	0x04, 0x0f
        /*0036*/ 	.short	(.L_37 - .L_36)


	//   ....[0]....
	.align		4
.L_36:
        /*0038*/ 	.word	index@(__assertfail)


	//----- nvinfo : EIATTR_MERCURY_ISA_VERSION
	.align		4
.L_37:
        /*003c*/ 	.byte	0x03, 0x5f
        /*003e*/ 	.short	0x0101


	//----- nvinfo : EIATTR_INT_WARP_WIDE_INSTR_OFFSETS
	.align		4
        /*0040*/ 	.byte	0x04, 0x31
        /*0042*/ 	.short	(.L_39 - .L_38)


	//   ....[0]....
.L_38:
        /*0044*/ 	.word	0x000010e0


	//   ....[1]....
        /*0048*/ 	.word	0x00001180


	//   ....[2]....
        /*004c*/ 	.word	0x00005420


	//   ....[3]....
        /*0050*/ 	.word	0x00005440


	//   ....[4]....
        /*0054*/ 	.word	0x00005470


	//   ....[5]....
        /*0058*/ 	.word	0x00006020


	//   ....[6]....
        /*005c*/ 	.word	0x00006090


	//   ....[7]....
        /*0060*/ 	.word	0x00006180


	//   ....[8]....
        /*0064*/ 	.word	0x00006230


	//----- nvinfo : EIATTR_COOP_GROUP_MASK_REGIDS
	.align		4
.L_39:
        /*0068*/ 	.byte	0x04, 0x29
        /*006a*/ 	.short	(.L_41 - .L_40)


	//   ....[0]....
.L_40:
        /*006c*/ 	.word	0xffffffff


	//   ....[1]....
        /*0070*/ 	.word	0xffffffff


	//   ....[2]....
        /*0074*/ 	.word	0xffffffff


	//   ....[3]....
        /*0078*/ 	.word	0xffffffff


	//   ....[4]....
        /*007c*/ 	.word	0xffffffff


	//   ....[5]....
        /*0080*/ 	.word	0xffffffff


	//   ....[6]....
        /*0084*/ 	.word	0xffffffff


	//   ....[7]....
        /*0088*/ 	.word	0xffffffff


	//   ....[8]....
        /*008c*/ 	.word	0xffffffff


	//   ....[9]....
        /*0090*/ 	.word	0xffffffff


	//   ....[10]....
        /*0094*/ 	.word	0xffffffff


	//   ....[11]....
        /*0098*/ 	.word	0xffffffff


	//   ....[12]....
        /*009c*/ 	.word	0xffffffff


	//   ....[13]....
        /*00a0*/ 	.word	0xffffffff


	//----- nvinfo : EIATTR_COOP_GROUP_INSTR_OFFSETS
	.align		4
.L_41:
        /*00a4*/ 	.byte	0x04, 0x28
        /*00a6*/ 	.short	(.L_43 - .L_42)


	//   ....[0]....
.L_42:
        /*00a8*/ 	.word	0x000000b0


	//   ....[1]....
        /*00ac*/ 	.word	0x00000520


	//   ....[2]....
        /*00b0*/ 	.word	0x00000a90


	//   ....[3]....
        /*00b4*/ 	.word	0x00000be0


	//   ....[4]....
        /*00b8*/ 	.word	0x00000cd0


	//   ....[5]....
        /*00bc*/ 	.word	0x00000e30


	//   ....[6]....
        /*00c0*/ 	.word	0x00000fc0


	//   ....[7]....
        /*00c4*/ 	.word	0x00001200


	//   ....[8]....
        /*00c8*/ 	.word	0x000024f0


	//   ....[9]....
        /*00cc*/ 	.word	0x00004350


	//   ....[10]....
        /*00d0*/ 	.word	0x00004820


	//   ....[11]....
        /*00d4*/ 	.word	0x00004850


	//   ....[12]....
        /*00d8*/ 	.word	0x00005320


	//   ....[13]....
        /*00dc*/ 	.word	0x00005530


	//----- nvinfo : EIATTR_VRC_CTA_INIT_COUNT
	.align		4
.L_43:
        /*00e0*/ 	.byte	0x02, 0x4a
        /*00e2*/ 	.byte	0x80
	.zero		1


	//----- nvinfo : EIATTR_SYSCALL_OFFSETS
	.align		4
        /*00e4*/ 	.byte	0x04, 0x46
        /*00e6*/ 	.short	(.L_45 - .L_44)


	//   ....[0]....
.L_44:
        /*00e8*/ 	.word	0x00006e20


	//   ....[1]....
        /*00ec*/ 	.word	0x00006f60


	//   ....[2]....
        /*00f0*/ 	.word	0x000077f0


	//   ....[3]....
        /*00f4*/ 	.word	0x00008e00


	//----- nvinfo : EIATTR_MBARRIER_INSTR_OFFSETS
	.align		4
.L_45:
        /*00f8*/ 	.byte	0x04, 0x39
        /*00fa*/ 	.short	(.L_47 - .L_46)


	//   ....[0]....
.L_46:
        /*00fc*/ 	.word	0x00000670
        /*0100*/ 	.word	0x000000ff
        /*0104*/ 	.word	0x00000000
        /*0108*/ 	.short	0x0100
        /*010a*/ 	.byte	0x04
	.zero		1


	//   ....[1]....
        /*010c*/ 	.word	0x00000680
        /*0110*/ 	.word	0x000000ff
        /*0114*/ 	.word	0x00000100
        /*0118*/ 	.short	0x0100
        /*011a*/ 	.byte	0x04
	.zero		1


	//   ....[2]....
        /*011c*/ 	.word	0x00000690
        /*0120*/ 	.word	0x000000ff
        /*0124*/ 	.word	0x00000008
        /*0128*/ 	.short	0x0100
        /*012a*/ 	.byte	0x04
	.zero		1


	//   ....[3]....
        /*012c*/ 	.word	0x000006a0
        /*0130*/ 	.word	0x000000ff
        /*0134*/ 	.word	0x00000108
        /*0138*/ 	.short	0x0100
        /*013a*/ 	.byte	0x04
	.zero		1


	//   ....[4]....
        /*013c*/ 	.word	0x000006b0
        /*0140*/ 	.word	0x000000ff
        /*0144*/ 	.word	0x00000010
        /*0148*/ 	.short	0x0100
        /*014a*/ 	.byte	0x04
	.zero		1


	//   ....[5]....
        /*014c*/ 	.word	0x000006c0
        /*0150*/ 	.word	0x000000ff
        /*0154*/ 	.word	0x00000110
        /*0158*/ 	.short	0x0100
        /*015a*/ 	.byte	0x04
	.zero		1


	//   ....[6]....
        /*015c*/ 	.word	0x000006d0
        /*0160*/ 	.word	0x000000ff
        /*0164*/ 	.word	0x00000018
        /*0168*/ 	.short	0x0100
        /*016a*/ 	.byte	0x04
	.zero		1


	//   ....[7]....
        /*016c*/ 	.word	0x000006e0
        /*0170*/ 	.word	0x000000ff
        /*0174*/ 	.word	0x00000118
        /*0178*/ 	.short	0x0100
        /*017a*/ 	.byte	0x04
	.zero		1


	//   ....[8]....
        /*017c*/ 	.word	0x000006f0
        /*0180*/ 	.word	0x000000ff
        /*0184*/ 	.word	0x00000020
        /*0188*/ 	.short	0x0100
        /*018a*/ 	.byte	0x04
	.zero		1


	//   ....[9]....
        /*018c*/ 	.word	0x00000700
        /*0190*/ 	.word	0x000000ff
        /*0194*/ 	.word	0x00000120
        /*0198*/ 	.short	0x0100
        /*019a*/ 	.byte	0x04
	.zero		1


	//   ....[10]....
        /*019c*/ 	.word	0x00000710
        /*01a0*/ 	.word	0x000000ff
        /*01a4*/ 	.word	0x00000028
        /*01a8*/ 	.short	0x0100
        /*01aa*/ 	.byte	0x04
	.zero		1


	//   ....[11]....
        /*01ac*/ 	.word	0x00000720
        /*01b0*/ 	.word	0x000000ff
        /*01b4*/ 	.word	0x00000128
        /*01b8*/ 	.short	0x0100
        /*01ba*/ 	.byte	0x04
	.zero		1


	//   ....[12]....
        /*01bc*/ 	.word	0x00000730
        /*01c0*/ 	.word	0x000000ff
        /*01c4*/ 	.word	0x00000030
        /*01c8*/ 	.short	0x0100
        /*01ca*/ 	.byte	0x04
	.zero		1


	//   ....[13]....
        /*01cc*/ 	.word	0x00000740
        /*01d0*/ 	.word	0x000000ff
        /*01d4*/ 	.word	0x00000130
        /*01d8*/ 	.short	0x0100
        /*01da*/ 	.byte	0x04
	.zero		1


	//   ....[14]....
        /*01dc*/ 	.word	0x00000750
        /*01e0*/ 	.word	0x000000ff
        /*01e4*/ 	.word	0x00000038
        /*01e8*/ 	.short	0x0100
        /*01ea*/ 	.byte	0x04
	.zero		1


	//   ....[15]....
        /*01ec*/ 	.word	0x00000760
        /*01f0*/ 	.word	0x000000ff
        /*01f4*/ 	.word	0x00000138
        /*01f8*/ 	.short	0x0100
        /*01fa*/ 	.byte	0x04
	.zero		1


	//   ....[16]....
        /*01fc*/ 	.word	0x00000770
        /*0200*/ 	.word	0x000000ff
        /*0204*/ 	.word	0x00000040
        /*0208*/ 	.short	0x0100
        /*020a*/ 	.byte	0x04
	.zero		1


	//   ....[17]....
        /*020c*/ 	.word	0x00000780
        /*0210*/ 	.word	0x000000ff
        /*0214*/ 	.word	0x00000140
        /*0218*/ 	.short	0x0100
        /*021a*/ 	.byte	0x04
	.zero		1


	//   ....[18]....
        /*021c*/ 	.word	0x00000790
        /*0220*/ 	.word	0x000000ff
        /*0224*/ 	.word	0x00000048
        /*0228*/ 	.short	0x0100
        /*022a*/ 	.byte	0x04
	.zero		1


	//   ....[19]....
        /*022c*/ 	.word	0x000007a0
        /*0230*/ 	.word	0x000000ff
        /*0234*/ 	.word	0x00000148
        /*0238*/ 	.short	0x0100
        /*023a*/ 	.byte	0x04
	.zero		1


	//   ....[20]....
        /*023c*/ 	.word	0x000007b0
        /*0240*/ 	.word	0x000000ff
        /*0244*/ 	.word	0x00000050
        /*0248*/ 	.short	0x0100
        /*024a*/ 	.byte	0x04
	.zero		1


	//   ....[21]....
        /*024c*/ 	.word	0x000007c0
        /*0250*/ 	.word	0x000000ff
        /*0254*/ 	.word	0x00000150
        /*0258*/ 	.short	0x0100
        /*025a*/ 	.byte	0x04
	.zero		1


	//   ....[22]....
        /*025c*/ 	.word	0x000007d0
        /*0260*/ 	.word	0x000000ff
        /*0264*/ 	.word	0x00000058
        /*0268*/ 	.short	0x0100
        /*026a*/ 	.byte	0x04
	.zero		1


	//   ....[23]....
        /*026c*/ 	.word	0x000007e0
        /*0270*/ 	.word	0x000000ff
        /*0274*/ 	.word	0x00000158
        /*0278*/ 	.short	0x0100
        /*027a*/ 	.byte	0x04
	.zero		1


	//   ....[24]....
        /*027c*/ 	.word	0x000007f0
        /*0280*/ 	.word	0x000000ff
        /*0284*/ 	.word	0x00000060
        /*0288*/ 	.short	0x0100
        /*028a*/ 	.byte	0x04
	.zero		1


	//   ....[25]....
        /*028c*/ 	.word	0x00000800
        /*0290*/ 	.word	0x000000ff
        /*0294*/ 	.word	0x00000160
        /*0298*/ 	.short	0x0100
        /*029a*/ 	.byte	0x04
	.zero		1


	//   ....[26]....
        /*029c*/ 	.word	0x00000810
        /*02a0*/ 	.word	0x000000ff
        /*02a4*/ 	.word	0x00000068
        /*02a8*/ 	.short	0x0100
        /*02aa*/ 	.byte	0x04
	.zero		1


	//   ....[27]....
        /*02ac*/ 	.word	0x00000820
        /*02b0*/ 	.word	0x000000ff
        /*02b4*/ 	.word	0x00000168
        /*02b8*/ 	.short	0x0100
        /*02ba*/ 	.byte	0x04
	.zero		1


	//   ....[28]....
        /*02bc*/ 	.word	0x00000830
        /*02c0*/ 	.word	0x000000ff
        /*02c4*/ 	.word	0x00000070
        /*02c8*/ 	.short	0x0100
        /*02ca*/ 	.byte	0x04
	.zero		1


	//   ....[29]....
        /*02cc*/ 	.word	0x00000840
        /*02d0*/ 	.word	0x000000ff
        /*02d4*/ 	.word	0x00000170
        /*02d8*/ 	.short	0x0100
        /*02da*/ 	.byte	0x04
	.zero		1


	//   ....[30]....
        /*02dc*/ 	.word	0x00000850
        /*02e0*/ 	.word	0x000000ff
        /*02e4*/ 	.word	0x00000078
        /*02e8*/ 	.short	0x0100
        /*02ea*/ 	.byte	0x04
	.zero		1


	//   ....[31]....
        /*02ec*/ 	.word	0x00000860
        /*02f0*/ 	.word	0x000000ff
        /*02f4*/ 	.word	0x00000178
        /*02f8*/ 	.short	0x0100
        /*02fa*/ 	.byte	0x04
	.zero		1


	//   ....[32]....
        /*02fc*/ 	.word	0x00000870
        /*0300*/ 	.word	0x000000ff
        /*0304*/ 	.word	0x00000080
        /*0308*/ 	.short	0x0100
        /*030a*/ 	.byte	0x04
	.zero		1


	//   ....[33]....
        /*030c*/ 	.word	0x00000880
        /*0310*/ 	.word	0x000000ff
        /*0314*/ 	.word	0x00000180
        /*0318*/ 	.short	0x0100
        /*031a*/ 	.byte	0x04
	.zero		1


	//   ....[34]....
        /*031c*/ 	.word	0x00000890
        /*0320*/ 	.word	0x000000ff
        /*0324*/ 	.word	0x00000088
        /*0328*/ 	.short	0x0100
        /*032a*/ 	.byte	0x04
	.zero		1


	//   ....[35]....
        /*032c*/ 	.word	0x000008a0
        /*0330*/ 	.word	0x000000ff
        /*0334*/ 	.word	0x00000188
        /*0338*/ 	.short	0x0100
        /*033a*/ 	.byte	0x04
	.zero		1


	//   ....[36]....
        /*033c*/ 	.word	0x000008b0
        /*0340*/ 	.word	0x000000ff
        /*0344*/ 	.word	0x00000090
        /*0348*/ 	.short	0x0100
        /*034a*/ 	.byte	0x04
	.zero		1


	//   ....[37]....
        /*034c*/ 	.word	0x000008c0
        /*0350*/ 	.word	0x000000ff
        /*0354*/ 	.word	0x00000190
        /*0358*/ 	.short	0x0100
        /*035a*/ 	.byte	0x04
	.zero		1


	//   ....[38]....
        /*035c*/ 	.word	0x000008d0
        /*0360*/ 	.word	0x000000ff
        /*0364*/ 	.word	0x00000098
        /*0368*/ 	.short	0x0100
        /*036a*/ 	.byte	0x04
	.zero		1


	//   ....[39]....
        /*036c*/ 	.word	0x000008e0
        /*0370*/ 	.word	0x000000ff
        /*0374*/ 	.word	0x00000198
        /*0378*/ 	.short	0x0100
        /*037a*/ 	.byte	0x04
	.zero		1


	//   ....[40]....
        /*037c*/ 	.word	0x000008f0
        /*0380*/ 	.word	0x000000ff
        /*0384*/ 	.word	0x000000a0
        /*0388*/ 	.short	0x0100
        /*038a*/ 	.byte	0x04
	.zero		1


	//   ....[41]....
        /*038c*/ 	.word	0x00000900
        /*0390*/ 	.word	0x000000ff
        /*0394*/ 	.word	0x000001a0
        /*0398*/ 	.short	0x0100
        /*039a*/ 	.byte	0x04
	.zero		1


	//   ....[42]....
        /*039c*/ 	.word	0x00000910
        /*03a0*/ 	.word	0x000000ff
        /*03a4*/ 	.word	0x000000a8
        /*03a8*/ 	.short	0x0100
        /*03aa*/ 	.byte	0x04
	.zero		1


	//   ....[43]....
        /*03ac*/ 	.word	0x00000920
        /*03b0*/ 	.word	0x000000ff
        /*03b4*/ 	.word	0x000001a8
        /*03b8*/ 	.short	0x0100
        /*03ba*/ 	.byte	0x04
	.zero		1


	//   ....[44]....
        /*03bc*/ 	.word	0x00000930
        /*03c0*/ 	.word	0x000000ff
        /*03c4*/ 	.word	0x000000b0
        /*03c8*/ 	.short	0x0100
        /*03ca*/ 	.byte	0x04
	.zero		1


	//   ....[45]....
        /*03cc*/ 	.word	0x00000940
        /*03d0*/ 	.word	0x000000ff
        /*03d4*/ 	.word	0x000001b0
        /*03d8*/ 	.short	0x0100
        /*03da*/ 	.byte	0x04
	.zero		1


	//   ....[46]....
        /*03dc*/ 	.word	0x00000950
        /*03e0*/ 	.word	0x000000ff
        /*03e4*/ 	.word	0x000000b8
        /*03e8*/ 	.short	0x0100
        /*03ea*/ 	.byte	0x04
	.zero		1


	//   ....[47]....
        /*03ec*/ 	.word	0x00000960
        /*03f0*/ 	.word	0x000000ff
        /*03f4*/ 	.word	0x000001b8
        /*03f8*/ 	.short	0x0100
        /*03fa*/ 	.byte	0x04
	.zero		1


	//   ....[48]....
        /*03fc*/ 	.word	0x00000970
        /*0400*/ 	.word	0x000000ff
        /*0404*/ 	.word	0x000000c0
        /*0408*/ 	.short	0x0100
        /*040a*/ 	.byte	0x04
	.zero		1


	//   ....[49]....
        /*040c*/ 	.word	0x00000980
        /*0410*/ 	.word	0x000000ff
        /*0414*/ 	.word	0x000001c0
        /*0418*/ 	.short	0x0100
        /*041a*/ 	.byte	0x04
	.zero		1


	//   ....[50]....
        /*041c*/ 	.word	0x00000990
        /*0420*/ 	.word	0x000000ff
        /*0424*/ 	.word	0x000000c8
        /*0428*/ 	.short	0x0100
        /*042a*/ 	.byte	0x04
	.zero		1


	//   ....[51]....
        /*042c*/ 	.word	0x000009a0
        /*0430*/ 	.word	0x000000ff
        /*0434*/ 	.word	0x000001c8
        /*0438*/ 	.short	0x0100
        /*043a*/ 	.byte	0x04
	.zero		1


	//   ....[52]....
        /*043c*/ 	.word	0x000009b0
        /*0440*/ 	.word	0x000000ff
        /*0444*/ 	.word	0x000000d0
        /*0448*/ 	.short	0x0100
        /*044a*/ 	.byte	0x04
	.zero		1


	//   ....[53]....
        /*044c*/ 	.word	0x000009c0
        /*0450*/ 	.word	0x000000ff
        /*0454*/ 	.word	0x000001d0
        /*0458*/ 	.short	0x0100
        /*045a*/ 	.byte	0x04
	.zero		1


	//   ....[54]....
        /*045c*/ 	.word	0x000009d0
        /*0460*/ 	.word	0x000000ff
        /*0464*/ 	.word	0x000000d8
        /*0468*/ 	.short	0x0100
        /*046a*/ 	.byte	0x04
	.zero		1


	//   ....[55]....
        /*046c*/ 	.word	0x000009e0
        /*0470*/ 	.word	0x000000ff
        /*0474*/ 	.word	0x000001d8
        /*0478*/ 	.short	0x0100
        /*047a*/ 	.byte	0x04
	.zero		1


	//   ....[56]....
        /*047c*/ 	.word	0x000009f0
        /*0480*/ 	.word	0x000000ff
        /*0484*/ 	.word	0x000000e0
        /*0488*/ 	.short	0x0100
        /*048a*/ 	.byte	0x04
	.zero		1


	//   ....[57]....
        /*048c*/ 	.word	0x00000a00
        /*0490*/ 	.word	0x000000ff
        /*0494*/ 	.word	0x000001e0
        /*0498*/ 	.short	0x0100
        /*049a*/ 	.byte	0x04
	.zero		1


	//   ....[58]....
        /*049c*/ 	.word	0x00000a10
        /*04a0*/ 	.word	0x000000ff
        /*04a4*/ 	.word	0x000000e8
        /*04a8*/ 	.short	0x0100
        /*04aa*/ 	.byte	0x04
	.zero		1


	//   ....[59]....
        /*04ac*/ 	.word	0x00000a20
        /*04b0*/ 	.word	0x000000ff
        /*04b4*/ 	.word	0x000001e8
        /*04b8*/ 	.short	0x0100
        /*04ba*/ 	.byte	0x04
	.zero		1


	//   ....[60]....
        /*04bc*/ 	.word	0x00000a30
        /*04c0*/ 	.word	0x000000ff
        /*04c4*/ 	.word	0x000000f0
        /*04c8*/ 	.short	0x0100
        /*04ca*/ 	.byte	0x04
	.zero		1


	//   ....[61]....
        /*04cc*/ 	.word	0x00000a40
        /*04d0*/ 	.word	0x000000ff
        /*04d4*/ 	.word	0x000001f0
        /*04d8*/ 	.short	0x0100
        /*04da*/ 	.byte	0x04
	.zero		1


	//   ....[62]....
        /*04dc*/ 	.word	0x00000a50
        /*04e0*/ 	.word	0x000000ff
        /*04e4*/ 	.word	0x000000f8
        /*04e8*/ 	.short	0x0100
        /*04ea*/ 	.byte	0x04
	.zero		1


	//   ....[63]....
        /*04ec*/ 	.word	0x00000a60
        /*04f0*/ 	.word	0x000000ff
        /*04f4*/ 	.word	0x000001f8
        /*04f8*/ 	.short	0x0100
        /*04fa*/ 	.byte	0x04
	.zero		1


	//   ....[64]....
        /*04fc*/ 	.word	0x00000b90
        /*0500*/ 	.word	0x000000ff
        /*0504*/ 	.word	0x00000200
        /*0508*/ 	.short	0x0100
        /*050a*/ 	.byte	0x04
	.zero		1


	//   ....[65]....
        /*050c*/ 	.word	0x00000ba0
        /*0510*/ 	.word	0x000000ff
        /*0514*/ 	.word	0x00000210
        /*0518*/ 	.short	0x0100
        /*051a*/ 	.byte	0x04
	.zero		1


	//   ....[66]....
        /*051c*/ 	.word	0x00000bb0
        /*0520*/ 	.word	0x000000ff
        /*0524*/ 	.word	0x00000208
        /*0528*/ 	.short	0x0100
        /*052a*/ 	.byte	0x04
	.zero		1


	//   ....[67]....
        /*052c*/ 	.word	0x00000bc0
        /*0530*/ 	.word	0x000000ff
        /*0534*/ 	.word	0x00000218
        /*0538*/ 	.short	0x0100
        /*053a*/ 	.byte	0x04
	.zero		1


	//   ....[68]....
        /*053c*/ 	.word	0x00000ca0
        /*0540*/ 	.word	0x000000ff
        /*0544*/ 	.word	0x00000220
        /*0548*/ 	.short	0x0100
        /*054a*/ 	.byte	0x06
	.zero		1


	//   ....[69]....
        /*054c*/ 	.word	0x00000cb0
        /*0550*/ 	.word	0x000000ff
        /*0554*/ 	.word	0x00000228
        /*0558*/ 	.short	0x0100
        /*055a*/ 	.byte	0x06
	.zero		1


	//   ....[70]....
        /*055c*/ 	.word	0x00000de0
        /*0560*/ 	.word	0x000000ff
        /*0564*/ 	.word	0x00000230
        /*0568*/ 	.short	0x0100
        /*056a*/ 	.byte	0x06
	.zero		1


	//   ....[71]....
        /*056c*/ 	.word	0x00000df0
        /*0570*/ 	.word	0x000000ff
        /*0574*/ 	.word	0x00000240
        /*0578*/ 	.short	0x0100
        /*057a*/ 	.byte	0x06
	.zero		1


	//   ....[72]....
        /*057c*/ 	.word	0x00000e00
        /*0580*/ 	.word	0x000000ff
        /*0584*/ 	.word	0x00000238
        /*0588*/ 	.short	0x0100
        /*058a*/ 	.byte	0x06
	.zero		1


	//   ....[73]....
        /*058c*/ 	.word	0x00000e10
        /*0590*/ 	.word	0x000000ff
        /*0594*/ 	.word	0x00000248
        /*0598*/ 	.short	0x0100
        /*059a*/ 	.byte	0x06
	.zero		1


	//   ....[74]....
        /*059c*/ 	.word	0x00000f30
        /*05a0*/ 	.word	0x000000ff
        /*05a4*/ 	.word	0x00000250
        /*05a8*/ 	.short	0x0100
        /*05aa*/ 	.byte	0x04
	.zero		1


	//   ....[75]....
        /*05ac*/ 	.word	0x00000f40
        /*05b0*/ 	.word	0x000000ff
        /*05b4*/ 	.word	0x00000270
        /*05b8*/ 	.short	0x0100
        /*05ba*/ 	.byte	0x04
	.zero		1


	//   ....[76]....
        /*05bc*/ 	.word	0x00000f50
        /*05c0*/ 	.word	0x000000ff
        /*05c4*/ 	.word	0x00000258
        /*05c8*/ 	.short	0x0100
        /*05ca*/ 	.byte	0x04
	.zero		1


	//   ....[77]....
        /*05cc*/ 	.word	0x00000f60
        /*05d0*/ 	.word	0x000000ff
        /*05d4*/ 	.word	0x00000278
        /*05d8*/ 	.short	0x0100
        /*05da*/ 	.byte	0x04
	.zero		1


	//   ....[78]....
        /*05dc*/ 	.word	0x00000f70
        /*05e0*/ 	.word	0x000000ff
        /*05e4*/ 	.word	0x00000260
        /*05e8*/ 	.short	0x0100
        /*05ea*/ 	.byte	0x04
	.zero		1


	//   ....[79]....
        /*05ec*/ 	.word	0x00000f80
        /*05f0*/ 	.word	0x000000ff
        /*05f4*/ 	.word	0x00000280
        /*05f8*/ 	.short	0x0100
        /*05fa*/ 	.byte	0x04
	.zero		1


	//   ....[80]....
        /*05fc*/ 	.word	0x00000f90
        /*0600*/ 	.word	0x000000ff
        /*0604*/ 	.word	0x00000268
        /*0608*/ 	.short	0x0100
        /*060a*/ 	.byte	0x04
	.zero		1


	//   ....[81]....
        /*060c*/ 	.word	0x00000fa0
        /*0610*/ 	.word	0x000000ff
        /*0614*/ 	.word	0x00000288
        /*0618*/ 	.short	0x0100
        /*061a*/ 	.byte	0x04
	.zero		1


	//   ....[82]....
        /*061c*/ 	.word	0x00001090
        /*0620*/ 	.word	0x000000ff
        /*0624*/ 	.word	0x00000290
        /*0628*/ 	.short	0x0100
        /*062a*/ 	.byte	0x04
	.zero		1


	//   ....[83]....
        /*062c*/ 	.word	0x000010a0
        /*0630*/ 	.word	0x000000ff
        /*0634*/ 	.word	0x000002a0
        /*0638*/ 	.short	0x0100
        /*063a*/ 	.byte	0x04
	.zero		1


	//   ....[84]....
        /*063c*/ 	.word	0x000010b0
        /*0640*/ 	.word	0x000000ff
        /*0644*/ 	.word	0x00000298
        /*0648*/ 	.short	0x0100
        /*064a*/ 	.byte	0x04
	.zero		1


	//   ....[85]....
        /*064c*/ 	.word	0x000010c0
        /*0650*/ 	.word	0x000000ff
        /*0654*/ 	.word	0x000002a8
        /*0658*/ 	.short	0x0100
        /*065a*/ 	.byte	0x04
	.zero		1


	//   ....[86]....
        /*065c*/ 	.word	0x000011c0
        /*0660*/ 	.word	0x000000ff
        /*0664*/ 	.word	0x000002b0
        /*0668*/ 	.short	0x0100
        /*066a*/ 	.byte	0x06
	.zero		1


	//   ....[87]....
        /*066c*/ 	.word	0x00001d40
        /*0670*/ 	.word	0x00000000
        /*0674*/ 	.word	0x000002a0
        /*0678*/ 	.short	0x010a
        /*067a*/ 	.byte	0xff
	.zero		1


	//   ....[88]....
        /*067c*/ 	.word	0x00001d60
        /*0680*/ 	.word	0x00000000
        /*0684*/ 	.word	0x00000290
        /*0688*/ 	.short	0x0101
        /*068a*/ 	.byte	0xff
	.zero		1


	//   ....[89]....
        /*068c*/ 	.word	0x00001e10
        /*0690*/ 	.word	0x000000ff
        /*0694*/ 	.word	0x00000100
        /*0698*/ 	.short	0x010a
        /*069a*/ 	.byte	0x04
	.zero		1


	//   ....[90]....
        /*069c*/ 	.word	0x00001ee0
        /*06a0*/ 	.word	0x000000ff
        /*06a4*/ 	.word	0x00000100
        /*06a8*/ 	.short	0x010a
        /*06aa*/ 	.byte	0x21
	.zero		1


	//   ....[91]....
        /*06ac*/ 	.word	0x00002090
        /*06b0*/ 	.word	0x000000ff
        /*06b4*/ 	.word	0x00000100
        /*06b8*/ 	.short	0x010a
        /*06ba*/ 	.byte	0x05
	.zero		1


	//   ....[92]....
        /*06bc*/ 	.word	0x000021a0
        /*06c0*/ 	.word	0x000000ff
        /*06c4*/ 	.word	0x00000228
        /*06c8*/ 	.short	0x0101
        /*06ca*/ 	.byte	0x0d
	.zero		1


	//   ....[93]....
        /*06cc*/ 	.word	0x000021c0
        /*06d0*/ 	.word	0x000000ff
        /*06d4*/ 	.word	0x00000100
        /*06d8*/ 	.short	0x010a
        /*06da*/ 	.byte	0x04
	.zero		1


	//   ....[94]....
        /*06dc*/ 	.word	0x00002240
        /*06e0*/ 	.word	0x000000ff
        /*06e4*/ 	.word	0x00000100
        /*06e8*/ 	.short	0x010a
        /*06ea*/ 	.byte	0x09
	.zero		1


	//   ....[95]....
        /*06ec*/ 	.word	0x00002410
        /*06f0*/ 	.word	0x000000ff
        /*06f4*/ 	.word	0x00000100
        /*06f8*/ 	.short	0x010a
        /*06fa*/ 	.byte	0x05
	.zero		1


	//   ....[96]....
        /*06fc*/ 	.word	0x00002520
        /*0700*/ 	.word	0x00000003
        /*0704*/ 	.word	0x00000230
        /*0708*/ 	.short	0x010a
        /*070a*/ 	.byte	0xff
	.zero		1


	//   ....[97]....
        /*070c*/ 	.word	0x00002670
        /*0710*/ 	.word	0x00000000
        /*0714*/ 	.word	0x00000000
        /*0718*/ 	.short	0x0101
        /*071a*/ 	.byte	0xff
	.zero		1


	//   ....[98]....
        /*071c*/ 	.word	0x00002c10
        /*0720*/ 	.word	0x000000ff
        /*0724*/ 	.word	0x00000000
        /*0728*/ 	.short	0x010a
        /*072a*/ 	.byte	0x04
	.zero		1


	//   ....[99]....
        /*072c*/ 	.word	0x00002ca0
        /*0730*/ 	.word	0x000000ff
        /*0734*/ 	.word	0x00000000
        /*0738*/ 	.short	0x010a
        /*073a*/ 	.byte	0x05
	.zero		1


	//   ....[100]....
        /*073c*/ 	.word	0x00002d30
        /*0740*/ 	.word	0x000000ff
        /*0744*/ 	.word	0x00000000
        /*0748*/ 	.short	0x010a
        /*074a*/ 	.byte	0x05
	.zero		1


	//   ....[101]....
        /*074c*/ 	.word	0x00002dc0
        /*0750*/ 	.word	0x000000ff
        /*0754*/ 	.word	0x00000000
        /*0758*/ 	.short	0x010a
        /*075a*/ 	.byte	0x05
	.zero		1


	//   ....[102]....
        /*075c*/ 	.word	0x00002e50
        /*0760*/ 	.word	0x000000ff
        /*0764*/ 	.word	0x00000000
        /*0768*/ 	.short	0x010a
        /*076a*/ 	.byte	0x05
	.zero		1


	//   ....[103]....
        /*076c*/ 	.word	0x00002ee0
        /*0770*/ 	.word	0x000000ff
        /*0774*/ 	.word	0x00000000
        /*0778*/ 	.short	0x010a
        /*077a*/ 	.byte	0x05
	.zero		1


	//   ....[104]....
        /*077c*/ 	.word	0x00002f70
        /*0780*/ 	.word	0x000000ff
        /*0784*/ 	.word	0x00000000
        /*0788*/ 	.short	0x010a
        /*078a*/ 	.byte	0x05
	.zero		1


	//   ....[105]....
        /*078c*/ 	.word	0x00003000
        /*0790*/ 	.word	0x000000ff
        /*0794*/ 	.word	0x00000000
        /*0798*/ 	.short	0x010a
        /*079a*/ 	.byte	0x05
	.zero		1


	//   ....[106]....
        /*079c*/ 	.word	0x00003090
        /*07a0*/ 	.word	0x000000ff
        /*07a4*/ 	.word	0x00000000
        /*07a8*/ 	.short	0x010a
        /*07aa*/ 	.byte	0x05
	.zero		1


	//   ....[107]....
        /*07ac*/ 	.word	0x00003120
        /*07b0*/ 	.word	0x000000ff
        /*07b4*/ 	.word	0x00000000
        /*07b8*/ 	.short	0x010a
        /*07ba*/ 	.byte	0x05
	.zero		1


	//   ....[108]....
        /*07bc*/ 	.word	0x000031b0
        /*07c0*/ 	.word	0x000000ff
        /*07c4*/ 	.word	0x00000000
        /*07c8*/ 	.short	0x010a
        /*07ca*/ 	.byte	0x05
	.zero		1


	//   ....[109]....
        /*07cc*/ 	.word	0x00003240
        /*07d0*/ 	.word	0x000000ff
        /*07d4*/ 	.word	0x00000000
        /*07d8*/ 	.short	0x010a
        /*07da*/ 	.byte	0x05
	.zero		1


	//   ....[110]....
        /*07dc*/ 	.word	0x000032d0
        /*07e0*/ 	.word	0x000000ff
        /*07e4*/ 	.word	0x00000000
        /*07e8*/ 	.short	0x010a
        /*07ea*/ 	.byte	0x05
	.zero		1


	//   ....[111]....
        /*07ec*/ 	.word	0x00003360
        /*07f0*/ 	.word	0x000000ff
        /*07f4*/ 	.word	0x00000000
        /*07f8*/ 	.short	0x010a
        /*07fa*/ 	.byte	0x05
	.zero		1


	//   ....[112]....
        /*07fc*/ 	.word	0x000033f0
        /*0800*/ 	.word	0x000000ff
        /*0804*/ 	.word	0x00000000
        /*0808*/ 	.short	0x010a
        /*080a*/ 	.byte	0x05
	.zero		1


	//   ....[113]....
        /*080c*/ 	.word	0x00003480
        /*0810*/ 	.word	0x000000ff
        /*0814*/ 	.word	0x00000000
        /*0818*/ 	.short	0x010a
        /*081a*/ 	.byte	0x05
	.zero		1


	//   ....[114]....
        /*081c*/ 	.word	0x00003510
        /*0820*/ 	.word	0x000000ff
        /*0824*/ 	.word	0x00000000
        /*0828*/ 	.short	0x010a
        /*082a*/ 	.byte	0x05
	.zero		1


	//   ....[115]....
        /*082c*/ 	.word	0x000035a0
        /*0830*/ 	.word	0x000000ff
        /*0834*/ 	.word	0x00000000
        /*0838*/ 	.short	0x010a
        /*083a*/ 	.byte	0x05
	.zero		1


	//   ....[116]....
        /*083c*/ 	.word	0x00003630
        /*0840*/ 	.word	0x000000ff
        /*0844*/ 	.word	0x00000000
        /*0848*/ 	.short	0x010a
        /*084a*/ 	.byte	0x05
	.zero		1


	//   ....[117]....
        /*084c*/ 	.word	0x000036c0
        /*0850*/ 	.word	0x000000ff
        /*0854*/ 	.word	0x00000000
        /*0858*/ 	.short	0x010a
        /*085a*/ 	.byte	0x05
	.zero		1


	//   ....[118]....
        /*085c*/ 	.word	0x00003750
        /*0860*/ 	.word	0x000000ff
        /*0864*/ 	.word	0x00000000
        /*0868*/ 	.short	0x010a
        /*086a*/ 	.byte	0x05
	.zero		1


	//   ....[119]....
        /*086c*/ 	.word	0x000037e0
        /*0870*/ 	.word	0x000000ff
        /*0874*/ 	.word	0x00000000
        /*0878*/ 	.short	0x010a
        /*087a*/ 	.byte	0x05
	.zero		1


	//   ....[120]....
        /*087c*/ 	.word	0x00003870
        /*0880*/ 	.word	0x000000ff
        /*0884*/ 	.word	0x00000000
        /*0888*/ 	.short	0x010a
        /*088a*/ 	.byte	0x05
	.zero		1


	//   ....[121]....
        /*088c*/ 	.word	0x00003900
        /*0890*/ 	.word	0x000000ff
        /*0894*/ 	.word	0x00000000
        /*0898*/ 	.short	0x010a
        /*089a*/ 	.byte	0x05
	.zero		1


	//   ....[122]....
        /*089c*/ 	.word	0x00003990
        /*08a0*/ 	.word	0x000000ff
        /*08a4*/ 	.word	0x00000000
        /*08a8*/ 	.short	0x010a
        /*08aa*/ 	.byte	0x05
	.zero		1


	//   ....[123]....
        /*08ac*/ 	.word	0x00003a20
        /*08b0*/ 	.word	0x000000ff
        /*08b4*/ 	.word	0x00000000
        /*08b8*/ 	.short	0x010a
        /*08ba*/ 	.byte	0x05
	.zero		1


	//   ....[124]....
        /*08bc*/ 	.word	0x00003ab0
        /*08c0*/ 	.word	0x000000ff
        /*08c4*/ 	.word	0x00000000
        /*08c8*/ 	.short	0x010a
        /*08ca*/ 	.byte	0x05
	.zero		1


	//   ....[125]....
        /*08cc*/ 	.word	0x00003b40
        /*08d0*/ 	.word	0x000000ff
        /*08d4*/ 	.word	0x00000000
        /*08d8*/ 	.short	0x010a
        /*08da*/ 	.byte	0x05
	.zero		1


	//   ....[126]....
        /*08dc*/ 	.word	0x00003bd0
        /*08e0*/ 	.word	0x000000ff
        /*08e4*/ 	.word	0x00000000
        /*08e8*/ 	.short	0x010a
        /*08ea*/ 	.byte	0x05
	.zero		1


	//   ....[127]....
        /*08ec*/ 	.word	0x00003c60
        /*08f0*/ 	.word	0x000000ff
        /*08f4*/ 	.word	0x00000000
        /*08f8*/ 	.short	0x010a
        /*08fa*/ 	.byte	0x05
	.zero		1


	//   ....[128]....
        /*08fc*/ 	.word	0x00003cf0
        /*0900*/ 	.word	0x000000ff
        /*0904*/ 	.word	0x00000000
        /*0908*/ 	.short	0x010a
        /*090a*/ 	.byte	0x05
	.zero		1


	//   ....[129]....
        /*090c*/ 	.word	0x00003d90
        /*0910*/ 	.word	0x00000000
        /*0914*/ 	.word	0x00000000
        /*0918*/ 	.short	0x010a
        /*091a*/ 	.byte	0xff
	.zero		1


	//   ....[130]....
        /*091c*/ 	.word	0x00003eb0
        /*0920*/ 	.word	0x00000002
        /*0924*/ 	.word	0x00000290
        /*0928*/ 	.short	0x010a
        /*092a*/ 	.byte	0xff
	.zero		1


	//   ....[131]....
        /*092c*/ 	.word	0x00003f10
        /*0930*/ 	.word	0x00000004
        /*0934*/ 	.word	0x00000000
        /*0938*/ 	.short	0x0101
        /*093a*/ 	.byte	0xff
	.zero		1


	//   ....[132]....
        /*093c*/ 	.word	0x00003f30
        /*0940*/ 	.word	0x000000ff
        /*0944*/ 	.word	0x00000240
        /*0948*/ 	.short	0x010a
        /*094a*/ 	.byte	0x04
	.zero		1


	//   ....[133]....
        /*094c*/ 	.word	0x00004050
        /*0950*/ 	.word	0x00000002
        /*0954*/ 	.word	0x00000230
        /*0958*/ 	.short	0x010a
        /*095a*/ 	.byte	0xff
	.zero		1


	//   ....[134]....
        /*095c*/ 	.word	0x00004160
        /*0960*/ 	.word	0x00000002
        /*0964*/ 	.word	0x00000000
        /*0968*/ 	.short	0x0101
        /*096a*/ 	.byte	0xff
	.zero		1


	//   ....[135]....
        /*096c*/ 	.word	0x000041f0
        /*0970*/ 	.word	0x000000ff
        /*0974*/ 	.word	0x00000240
        /*0978*/ 	.short	0x0106
        /*097a*/ 	.byte	0x04
	.zero		1


	//   ....[136]....
        /*097c*/ 	.word	0x00004210
        /*0980*/ 	.word	0x000000ff
        /*0984*/ 	.word	0x00000240
        /*0988*/ 	.short	0x010a
        /*098a*/ 	.byte	0x04
	.zero		1


	//   ....[137]....
        /*098c*/ 	.word	0x000042a0
        /*0990*/ 	.word	0x000000ff
        /*0994*/ 	.word	0x00000240
        /*0998*/ 	.short	0x0106
        /*099a*/ 	.byte	0x07
	.zero		1


	//   ....[138]....
        /*099c*/ 	.word	0x000042e0
        /*09a0*/ 	.word	0x00000000
        /*09a4*/ 	.word	0x00000240
        /*09a8*/ 	.short	0x010a
        /*09aa*/ 	.byte	0xff
	.zero		1


	//   ....[139]....
        /*09ac*/ 	.word	0x00004520
        /*09b0*/ 	.word	0x000000ff
        /*09b4*/ 	.word	0x00000008
        /*09b8*/ 	.short	0x010a
        /*09ba*/ 	.byte	0x05
	.zero		1


	//   ....[140]....
        /*09bc*/ 	.word	0x00004540
        /*09c0*/ 	.word	0x000000ff
        /*09c4*/ 	.word	0x00000008
        /*09c8*/ 	.short	0x010a
        /*09ca*/ 	.byte	0x05
	.zero		1


	//   ....[141]....
        /*09cc*/ 	.word	0x000046d0
        /*09d0*/ 	.word	0x000000ff
        /*09d4*/ 	.word	0x00000008
        /*09d8*/ 	.short	0x010a
        /*09da*/ 	.byte	0x05
	.zero		1


	//   ....[142]....
        /*09dc*/ 	.word	0x000046f0
        /*09e0*/ 	.word	0x000000ff
        /*09e4*/ 	.word	0x00000008
        /*09e8*/ 	.short	0x010a
        /*09ea*/ 	.byte	0x05
	.zero		1


	//   ....[143]....
        /*09ec*/ 	.word	0x000047b0
        /*09f0*/ 	.word	0x000000ff
        /*09f4*/ 	.word	0x00000000
        /*09f8*/ 	.short	0x0101
        /*09fa*/ 	.byte	0x04
	.zero		1


	//   ....[144]....
        /*09fc*/ 	.word	0x00004a90
        /*0a00*/ 	.word	0x00000000
        /*0a04*/ 	.word	0x00000230
        /*0a08*/ 	.short	0x010a
        /*0a0a*/ 	.byte	0xff
	.zero		1


	//   ....[145]....
        /*0a0c*/ 	.word	0x00004b50
        /*0a10*/ 	.word	0x00000000
        /*0a14*/ 	.word	0x00000000
        /*0a18*/ 	.short	0x0101
        /*0a1a*/ 	.byte	0xff
	.zero		1


	//   ....[146]....
        /*0a1c*/ 	.word	0x00004c00
        /*0a20*/ 	.word	0x000000ff
        /*0a24*/ 	.word	0x00000000
        /*0a28*/ 	.short	0x010a
        /*0a2a*/ 	.byte	0x04
	.zero		1


	//   ....[147]....
        /*0a2c*/ 	.word	0x00004c10
        /*0a30*/ 	.word	0x000000ff
        /*0a34*/ 	.word	0x00000270
        /*0a38*/ 	.short	0x010a
        /*0a3a*/ 	.byte	0x13
	.zero		1


	//   ....[148]....
        /*0a3c*/ 	.word	0x00004cd0
        /*0a40*/ 	.word	0x000000ff
        /*0a44*/ 	.word	0x00000000
        /*0a48*/ 	.short	0x010a
        /*0a4a*/ 	.byte	0x06
	.zero		1


	//   ....[149]....
        /*0a4c*/ 	.word	0x00004df0
        /*0a50*/ 	.word	0x000000ff
        /*0a54*/ 	.word	0x00000000
        /*0a58*/ 	.short	0x010a
        /*0a5a*/ 	.byte	0x04
	.zero		1


	//   ....[150]....
        /*0a5c*/ 	.word	0x00005010
        /*0a60*/ 	.word	0x000000ff
        /*0a64*/ 	.word	0x00000000
        /*0a68*/ 	.short	0x010a
        /*0a6a*/ 	.byte	0x04
	.zero		1


	//   ....[151]....
        /*0a6c*/ 	.word	0x000050a0
        /*0a70*/ 	.word	0x000000ff
        /*0a74*/ 	.word	0x00000000
        /*0a78*/ 	.short	0x010a
        /*0a7a*/ 	.byte	0x05
	.zero		1


	//   ....[152]....
        /*0a7c*/ 	.word	0x00005130
        /*0a80*/ 	.word	0x000000ff
        /*0a84*/ 	.word	0x00000000
        /*0a88*/ 	.short	0x010a
        /*0a8a*/ 	.byte	0x05
	.zero		1


	//   ....[153]....
        /*0a8c*/ 	.word	0x000051d0
        /*0a90*/ 	.word	0x00000000
        /*0a94*/ 	.word	0x00000000
        /*0a98*/ 	.short	0x010a
        /*0a9a*/ 	.byte	0xff
	.zero		1


	//   ....[154]....
        /*0a9c*/ 	.word	0x00005210
        /*0aa0*/ 	.word	0x00000000
        /*0aa4*/ 	.word	0x00000000
        /*0aa8*/ 	.short	0x010a
        /*0aaa*/ 	.byte	0xff
	.zero		1


	//   ....[155]....
        /*0aac*/ 	.word	0x00005280
        /*0ab0*/ 	.word	0x000000ff
        /*0ab4*/ 	.word	0x00000000
        /*0ab8*/ 	.short	0x0101
        /*0aba*/ 	.byte	0x04
	.zero		1


	//   ....[156]....
        /*0abc*/ 	.word	0x000052c0
        /*0ac0*/ 	.word	0x000000ff
        /*0ac4*/ 	.word	0x000002b0
        /*0ac8*/ 	.short	0x010a
        /*0aca*/ 	.byte	0x0d
	.zero		1


	//   ....[157]....
        /*0acc*/ 	.word	0x00005310
        /*0ad0*/ 	.word	0x000000ff
        /*0ad4*/ 	.word	0x00000000
        /*0ad8*/ 	.short	0x0101
        /*0ada*/ 	.byte	0x04
	.zero		1


	//   ....[158]....
        /*0adc*/ 	.word	0x000057e0
        /*0ae0*/ 	.word	0x00000008
        /*0ae4*/ 	.word	0x00000230
        /*0ae8*/ 	.short	0x010a
        /*0aea*/ 	.byte	0xff
	.zero		1


	//   ....[159]....
        /*0aec*/ 	.word	0x00005950
        /*0af0*/ 	.word	0x00000000
        /*0af4*/ 	.word	0x00000000
        /*0af8*/ 	.short	0x0101
        /*0afa*/ 	.byte	0xff
	.zero		1


	//   ....[160]....
        /*0afc*/ 	.word	0x00005e30
        /*0b00*/ 	.word	0x000000ff
        /*0b04*/ 	.word	0x00000228
        /*0b08*/ 	.short	0x010a
        /*0b0a*/ 	.byte	0x15
	.zero		1


	//   ....[161]....
        /*0b0c*/ 	.word	0x00005fc0
        /*0b10*/ 	.word	0x000000ff
        /*0b14*/ 	.word	0x00000210
        /*0b18*/ 	.short	0x010a
        /*0b1a*/ 	.byte	0x15
	.zero		1


	//   ....[162]....
        /*0b1c*/ 	.word	0x00006130
        /*0b20*/ 	.word	0x000000ff
        /*0b24*/ 	.word	0x00000200
        /*0b28*/ 	.short	0x010b
        /*0b2a*/ 	.byte	0x15
	.zero		1


	//   ....[163]....
        /*0b2c*/ 	.word	0x00006140
        /*0b30*/ 	.word	0x000000ff
        /*0b34*/ 	.word	0x00000000
        /*0b38*/ 	.short	0x0101
        /*0b3a*/ 	.byte	0x21
	.zero		1


	//   ....[164]....
        /*0b3c*/ 	.word	0x00006150
        /*0b40*/ 	.word	0x000000ff
        /*0b44*/ 	.word	0x00000218
        /*0b48*/ 	.short	0x010a
        /*0b4a*/ 	.byte	0x15
	.zero		1


	//   ....[165]....
        /*0b4c*/ 	.word	0x00006330
        /*0b50*/ 	.word	0x000000ff
        /*0b54*/ 	.word	0x00000208
        /*0b58*/ 	.short	0x010b
        /*0b5a*/ 	.byte	0x15
	.zero		1


	//   ....[166]....
        /*0b5c*/ 	.word	0x00006340
        /*0b60*/ 	.word	0x000000ff
        /*0b64*/ 	.word	0x00000000
        /*0b68*/ 	.short	0x0101
        /*0b6a*/ 	.byte	0x1f
	.zero		1


	//   ....[167]....
        /*0b6c*/ 	.word	0x00006370
        /*0b70*/ 	.word	0x000000ff
        /*0b74*/ 	.word	0x00000210
        /*0b78*/ 	.short	0x010a
        /*0b7a*/ 	.byte	0x15
	.zero		1


	//   ....[168]....
        /*0b7c*/ 	.word	0x000063b0
        /*0b80*/ 	.word	0x00000000
        /*0b84*/ 	.word	0x00000218
        /*0b88*/ 	.short	0x010a
        /*0b8a*/ 	.byte	0xff
	.zero		1


	//   ....[169]....
        /*0b8c*/ 	.word	0x000066c0
        /*0b90*/ 	.word	0x00000003
        /*0b94*/ 	.word	0x00000230
        /*0b98*/ 	.short	0x010a
        /*0b9a*/ 	.byte	0xff
	.zero		1


	//   ....[170]....
        /*0b9c*/ 	.word	0x00006840
        /*0ba0*/ 	.word	0x00000000
        /*0ba4*/ 	.word	0x00000000
        /*0ba8*/ 	.short	0x0101
        /*0baa*/ 	.byte	0xff
	.zero		1


	//   ....[171]....
        /*0bac*/ 	.word	0x00007390
        /*0bb0*/ 	.word	0x00000003
        /*0bb4*/ 	.word	0x00000200
        /*0bb8*/ 	.short	0x010a
        /*0bba*/ 	.byte	0xff
	.zero		1


	//   ....[172]....
        /*0bbc*/ 	.word	0x000073d0
        /*0bc0*/ 	.word	0x000000a1
        /*0bc4*/ 	.word	0x00000250
        /*0bc8*/ 	.short	0x010a
        /*0bca*/ 	.byte	0xff
	.zero		1


	//   ....[173]....
        /*0bcc*/ 	.word	0x00007510
        /*0bd0*/ 	.word	0x00000003
        /*0bd4*/ 	.word	0x00000200
        /*0bd8*/ 	.short	0x010a
        /*0bda*/ 	.byte	0xff
	.zero		1


	//   ....[174]....
        /*0bdc*/ 	.word	0x00007640
        /*0be0*/ 	.word	0x00000000
        /*0be4*/ 	.word	0x00000000
        /*0be8*/ 	.short	0x0101
        /*0bea*/ 	.byte	0xff
	.zero		1


	//   ....[175]....
        /*0bec*/ 	.word	0x000076c0
        /*0bf0*/ 	.word	0x000000a1
        /*0bf4*/ 	.word	0x00000250
        /*0bf8*/ 	.short	0x010a
        /*0bfa*/ 	.byte	0xff
	.zero		1


	//   ....[176]....
        /*0bfc*/ 	.word	0x00008a70
        /*0c00*/ 	.word	0x000000c5
        /*0c04*/ 	.word	0x00000200
        /*0c08*/ 	.short	0x010a
        /*0c0a*/ 	.byte	0xff
	.zero		1


	//   ....[177]....
        /*0c0c*/ 	.word	0x00008b50
        /*0c10*/ 	.word	0x000000c5
        /*0c14*/ 	.word	0x00000200
        /*0c18*/ 	.short	0x010a
        /*0c1a*/ 	.byte	0xff
	.zero		1


	//   ....[178]....
        /*0c1c*/ 	.word	0x00008c80
        /*0c20*/ 	.word	0x00000000
        /*0c24*/ 	.word	0x00000000
        /*0c28*/ 	.short	0x0101
        /*0c2a*/ 	.byte	0xff
	.zero		1


	//   ....[179]....
        /*0c2c*/ 	.word	0x000090b0
        /*0c30*/ 	.word	0x000000a1
        /*0c34*/ 	.word	0x00000000
        /*0c38*/ 	.short	0x0101
        /*0c3a*/ 	.byte	0xff
	.zero		1


	//   ....[180]....
        /*0c3c*/ 	.word	0x0000a110
        /*0c40*/ 	.word	0x00000000
        /*0c44*/ 	.word	0x000002a0
        /*0c48*/ 	.short	0x010a
        /*0c4a*/ 	.byte	0xff
	.zero		1


	//   ....[181]....
        /*0c4c*/ 	.word	0x0000a170
        /*0c50*/ 	.word	0x00000000
        /*0c54*/ 	.word	0x00000100
        /*0c58*/ 	.short	0x010a
        /*0c5a*/ 	.byte	0xff
	.zero		1


	//   ....[182]....
        /*0c5c*/ 	.word	0x0000a1d0
        /*0c60*/ 	.word	0x00000000
        /*0c64*/ 	.word	0x00000100
        /*0c68*/ 	.short	0x010a
        /*0c6a*/ 	.byte	0xff
	.zero		1


	//   ....[183]....
        /*0c6c*/ 	.word	0x0000a220
        /*0c70*/ 	.word	0x00000003
        /*0c74*/ 	.word	0x00000230
        /*0c78*/ 	.short	0x010a
        /*0c7a*/ 	.byte	0xff
	.zero		1


	//   ....[184]....
        /*0c7c*/ 	.word	0x0000a280
        /*0c80*/ 	.word	0x00000000
        /*0c84*/ 	.word	0x00000000
        /*0c88*/ 	.short	0x010a
        /*0c8a*/ 	.byte	0xff
	.zero		1


	//   ....[185]....
        /*0c8c*/ 	.word	0x0000a2e0
        /*0c90*/ 	.word	0x00000000
        /*0c94*/ 	.word	0x00000000
        /*0c98*/ 	.short	0x010a
        /*0c9a*/ 	.byte	0xff
	.zero		1


	//   ....[186]....
        /*0c9c*/ 	.word	0x0000a340
        /*0ca0*/ 	.word	0x00000000
        /*0ca4*/ 	.word	0x00000000
        /*0ca8*/ 	.short	0x010a
        /*0caa*/ 	.byte	0xff
	.zero		1


	//   ....[187]....
        /*0cac*/ 	.word	0x0000a3a0
        /*0cb0*/ 	.word	0x00000000
        /*0cb4*/ 	.word	0x00000000
        /*0cb8*/ 	.short	0x010a
        /*0cba*/ 	.byte	0xff
	.zero		1


	//   ....[188]....
        /*0cbc*/ 	.word	0x0000a400
        /*0cc0*/ 	.word	0x00000000
        /*0cc4*/ 	.word	0x00000000
        /*0cc8*/ 	.short	0x010a
        /*0cca*/ 	.byte	0xff
	.zero		1


	//   ....[189]....
        /*0ccc*/ 	.word	0x0000a460
        /*0cd0*/ 	.word	0x00000000
        /*0cd4*/ 	.word	0x00000000
        /*0cd8*/ 	.short	0x010a
        /*0cda*/ 	.byte	0xff
	.zero		1


	//   ....[190]....
        /*0cdc*/ 	.word	0x0000a4c0
        /*0ce0*/ 	.word	0x00000000
        /*0ce4*/ 	.word	0x00000000
        /*0ce8*/ 	.short	0x010a
        /*0cea*/ 	.byte	0xff
	.zero		1


	//   ....[191]....
        /*0cec*/ 	.word	0x0000a520
        /*0cf0*/ 	.word	0x00000000
        /*0cf4*/ 	.word	0x00000000
        /*0cf8*/ 	.short	0x010a
        /*0cfa*/ 	.byte	0xff
	.zero		1


	//   ....[192]....
        /*0cfc*/ 	.word	0x0000a580
        /*0d00*/ 	.word	0x00000000
        /*0d04*/ 	.word	0x00000000
        /*0d08*/ 	.short	0x010a
        /*0d0a*/ 	.byte	0xff
	.zero		1


	//   ....[193]....
        /*0d0c*/ 	.word	0x0000a5e0
        /*0d10*/ 	.word	0x00000000
        /*0d14*/ 	.word	0x00000000
        /*0d18*/ 	.short	0x010a
        /*0d1a*/ 	.byte	0xff
	.zero		1


	//   ....[194]....
        /*0d1c*/ 	.word	0x0000a640
        /*0d20*/ 	.word	0x00000000
        /*0d24*/ 	.word	0x00000000
        /*0d28*/ 	.short	0x010a
        /*0d2a*/ 	.byte	0xff
	.zero		1


	//   ....[195]....
        /*0d2c*/ 	.word	0x0000a6a0
        /*0d30*/ 	.word	0x00000000
        /*0d34*/ 	.word	0x00000000
        /*0d38*/ 	.short	0x010a
        /*0d3a*/ 	.byte	0xff
	.zero		1


	//   ....[196]....
        /*0d3c*/ 	.word	0x0000a700
        /*0d40*/ 	.word	0x00000000
        /*0d44*/ 	.word	0x00000000
        /*0d48*/ 	.short	0x010a
        /*0d4a*/ 	.byte	0xff
	.zero		1


	//   ....[197]....
        /*0d4c*/ 	.word	0x0000a760
        /*0d50*/ 	.word	0x00000000
        /*0d54*/ 	.word	0x00000000
        /*0d58*/ 	.short	0x010a
        /*0d5a*/ 	.byte	0xff
	.zero		1


	//   ....[198]....
        /*0d5c*/ 	.word	0x0000a7c0
        /*0d60*/ 	.word	0x00000000
        /*0d64*/ 	.word	0x00000000
        /*0d68*/ 	.short	0x010a
        /*0d6a*/ 	.byte	0xff
	.zero		1


	//   ....[199]....
        /*0d6c*/ 	.word	0x0000a820
        /*0d70*/ 	.word	0x00000000
        /*0d74*/ 	.word	0x00000000
        /*0d78*/ 	.short	0x010a
        /*0d7a*/ 	.byte	0xff
	.zero		1


	//   ....[200]....
        /*0d7c*/ 	.word	0x0000a880
        /*0d80*/ 	.word	0x00000000
        /*0d84*/ 	.word	0x00000000
        /*0d88*/ 	.short	0x010a
        /*0d8a*/ 	.byte	0xff
	.zero		1


	//   ....[201]....
        /*0d8c*/ 	.word	0x0000a8e0
        /*0d90*/ 	.word	0x00000000
        /*0d94*/ 	.word	0x00000000
        /*0d98*/ 	.short	0x010a
        /*0d9a*/ 	.byte	0xff
	.zero		1


	//   ....[202]....
        /*0d9c*/ 	.word	0x0000a940
        /*0da0*/ 	.word	0x00000000
        /*0da4*/ 	.word	0x00000000
        /*0da8*/ 	.short	0x010a
        /*0daa*/ 	.byte	0xff
	.zero		1


	//   ....[203]....
        /*0dac*/ 	.word	0x0000a9a0
        /*0db0*/ 	.word	0x00000000
        /*0db4*/ 	.word	0x00000000
        /*0db8*/ 	.short	0x010a
        /*0dba*/ 	.byte	0xff
	.zero		1


	//   ....[204]....
        /*0dbc*/ 	.word	0x0000aa00
        /*0dc0*/ 	.word	0x00000000
        /*0dc4*/ 	.word	0x00000000
        /*0dc8*/ 	.short	0x010a
        /*0dca*/ 	.byte	0xff
	.zero		1


	//   ....[205]....
        /*0dcc*/ 	.word	0x0000aa60
        /*0dd0*/ 	.word	0x00000000
        /*0dd4*/ 	.word	0x00000000
        /*0dd8*/ 	.short	0x010a
        /*0dda*/ 	.byte	0xff
	.zero		1


	//   ....[206]....
        /*0ddc*/ 	.word	0x0000aac0
        /*0de0*/ 	.word	0x00000000
        /*0de4*/ 	.word	0x00000000
        /*0de8*/ 	.short	0x010a
        /*0dea*/ 	.byte	0xff
	.zero		1


	//   ....[207]....
        /*0dec*/ 	.word	0x0000ab20
        /*0df0*/ 	.word	0x00000000
        /*0df4*/ 	.word	0x00000000
        /*0df8*/ 	.short	0x010a
        /*0dfa*/ 	.byte	0xff
	.zero		1


	//   ....[208]....
        /*0dfc*/ 	.word	0x0000ab80
        /*0e00*/ 	.word	0x00000000
        /*0e04*/ 	.word	0x00000000
        /*0e08*/ 	.short	0x010a
        /*0e0a*/ 	.byte	0xff
	.zero		1


	//   ....[209]....
        /*0e0c*/ 	.word	0x0000abe0
        /*0e10*/ 	.word	0x00000000
        /*0e14*/ 	.word	0x00000000
        /*0e18*/ 	.short	0x010a
        /*0e1a*/ 	.byte	0xff
	.zero		1


	//   ....[210]....
        /*0e1c*/ 	.word	0x0000ac40
        /*0e20*/ 	.word	0x00000000
        /*0e24*/ 	.word	0x00000000
        /*0e28*/ 	.short	0x010a
        /*0e2a*/ 	.byte	0xff
	.zero		1


	//   ....[211]....
        /*0e2c*/ 	.word	0x0000aca0
        /*0e30*/ 	.word	0x00000000
        /*0e34*/ 	.word	0x00000000
        /*0e38*/ 	.short	0x010a
        /*0e3a*/ 	.byte	0xff
	.zero		1


	//   ....[212]....
        /*0e3c*/ 	.word	0x0000ad00
        /*0e40*/ 	.word	0x00000000
        /*0e44*/ 	.word	0x00000000
        /*0e48*/ 	.short	0x010a
        /*0e4a*/ 	.byte	0xff
	.zero		1


	//   ....[213]....
        /*0e4c*/ 	.word	0x0000ad60
        /*0e50*/ 	.word	0x00000000
        /*0e54*/ 	.word	0x00000000
        /*0e58*/ 	.short	0x010a
        /*0e5a*/ 	.byte	0xff
	.zero		1


	//   ....[214]....
        /*0e5c*/ 	.word	0x0000adc0
        /*0e60*/ 	.word	0x00000000
        /*0e64*/ 	.word	0x00000000
        /*0e68*/ 	.short	0x010a
        /*0e6a*/ 	.byte	0xff
	.zero		1


	//   ....[215]....
        /*0e6c*/ 	.word	0x0000ae10
        /*0e70*/ 	.word	0x00000002
        /*0e74*/ 	.word	0x00000290
        /*0e78*/ 	.short	0x010a
        /*0e7a*/ 	.byte	0xff
	.zero		1


	//   ....[216]....
        /*0e7c*/ 	.word	0x0000ae70
        /*0e80*/ 	.word	0x00000002
        /*0e84*/ 	.word	0x00000240
        /*0e88*/ 	.short	0x010a
        /*0e8a*/ 	.byte	0xff
	.zero		1


	//   ....[217]....
        /*0e8c*/ 	.word	0x0000aec0
        /*0e90*/ 	.word	0x00000002
        /*0e94*/ 	.word	0x00000230
        /*0e98*/ 	.short	0x010a
        /*0e9a*/ 	.byte	0xff
	.zero		1


	//   ....[218]....
        /*0e9c*/ 	.word	0x0000af20
        /*0ea0*/ 	.word	0x00000000
        /*0ea4*/ 	.word	0x00000240
        /*0ea8*/ 	.short	0x010a
        /*0eaa*/ 	.byte	0xff
	.zero		1


	//   ....[219]....
        /*0eac*/ 	.word	0x0000af80
        /*0eb0*/ 	.word	0x00000000
        /*0eb4*/ 	.word	0x00000008
        /*0eb8*/ 	.short	0x010a
        /*0eba*/ 	.byte	0xff
	.zero		1


	//   ....[220]....
        /*0ebc*/ 	.word	0x0000b070
        /*0ec0*/ 	.word	0x00000000
        /*0ec4*/ 	.word	0x00000008
        /*0ec8*/ 	.short	0x010a
        /*0eca*/ 	.byte	0xff
	.zero		1


	//   ....[221]....
        /*0ecc*/ 	.word	0x0000b0c0
        /*0ed0*/ 	.word	0x00000000
        /*0ed4*/ 	.word	0x00000230
        /*0ed8*/ 	.short	0x010a
        /*0eda*/ 	.byte	0xff
	.zero		1


	//   ....[222]....
        /*0edc*/ 	.word	0x0000b120
        /*0ee0*/ 	.word	0x00000000
        /*0ee4*/ 	.word	0x00000270
        /*0ee8*/ 	.short	0x010a
        /*0eea*/ 	.byte	0xff
	.zero		1


	//   ....[223]....
        /*0eec*/ 	.word	0x0000b180
        /*0ef0*/ 	.word	0x00000000
        /*0ef4*/ 	.word	0x00000000
        /*0ef8*/ 	.short	0x010a
        /*0efa*/ 	.byte	0xff
	.zero		1


	//   ....[224]....
        /*0efc*/ 	.word	0x0000b1e0
        /*0f00*/ 	.word	0x00000000
        /*0f04*/ 	.word	0x00000000
        /*0f08*/ 	.short	0x010a
        /*0f0a*/ 	.byte	0xff
	.zero		1


	//   ....[225]....
        /*0f0c*/ 	.word	0x0000b240
        /*0f10*/ 	.word	0x00000000
        /*0f14*/ 	.word	0x00000000
        /*0f18*/ 	.short	0x010a
        /*0f1a*/ 	.byte	0xff
	.zero		1


	//   ....[226]....
        /*0f1c*/ 	.word	0x0000b2a0
        /*0f20*/ 	.word	0x00000000
        /*0f24*/ 	.word	0x00000000
        /*0f28*/ 	.short	0x010a
        /*0f2a*/ 	.byte	0xff
	.zero		1


	//   ....[227]....
        /*0f2c*/ 	.word	0x0000b300
        /*0f30*/ 	.word	0x00000000
        /*0f34*/ 	.word	0x000002b0
        /*0f38*/ 	.short	0x010a
        /*0f3a*/ 	.byte	0xff
	.zero		1


	//   ....[228]....
        /*0f3c*/ 	.word	0x0000b350
        /*0f40*/ 	.word	0x00000008
        /*0f44*/ 	.word	0x00000230
        /*0f48*/ 	.short	0x010a
        /*0f4a*/ 	.byte	0xff
	.zero		1


	//   ....[229]....
        /*0f4c*/ 	.word	0x0000b3b0
        /*0f50*/ 	.word	0x00000000
        /*0f54*/ 	.word	0x00000228
        /*0f58*/ 	.short	0x010a
        /*0f5a*/ 	.byte	0xff
	.zero		1


	//   ....[230]....
        /*0f5c*/ 	.word	0x0000b410
        /*0f60*/ 	.word	0x00000005
        /*0f64*/ 	.word	0x00000210
        /*0f68*/ 	.short	0x010a
        /*0f6a*/ 	.byte	0xff
	.zero		1


	//   ....[231]....
        /*0f6c*/ 	.word	0x0000b470
        /*0f70*/ 	.word	0x00000005
        /*0f74*/ 	.word	0x00000218
        /*0f78*/ 	.short	0x010a
        /*0f7a*/ 	.byte	0xff
	.zero		1


	//   ....[232]....
        /*0f7c*/ 	.word	0x0000b4d0
        /*0f80*/ 	.word	0x00000000
        /*0f84*/ 	.word	0x00000210
        /*0f88*/ 	.short	0x010a
        /*0f8a*/ 	.byte	0xff
	.zero		1


	//   ....[233]....
        /*0f8c*/ 	.word	0x0000b520
        /*0f90*/ 	.word	0x00000003
        /*0f94*/ 	.word	0x00000230
        /*0f98*/ 	.short	0x010a
        /*0f9a*/ 	.byte	0xff
	.zero		1


	//   ....[234]....
        /*0f9c*/ 	.word	0x0000b570
        /*0fa0*/ 	.word	0x00000003
        /*0fa4*/ 	.word	0x00000200
        /*0fa8*/ 	.short	0x010a
        /*0faa*/ 	.byte	0xff
	.zero		1


	//   ....[235]....
        /*0fac*/ 	.word	0x0000b5c0
        /*0fb0*/ 	.word	0x000000a1
        /*0fb4*/ 	.word	0x00000250
        /*0fb8*/ 	.short	0x010a
        /*0fba*/ 	.byte	0xff
	.zero		1


	//   ....[236]....
        /*0fbc*/ 	.word	0x0000b610
        /*0fc0*/ 	.word	0x000000c5
        /*0fc4*/ 	.word	0x00000200
        /*0fc8*/ 	.short	0x010a
        /*0fca*/ 	.byte	0xff
	.zero		1


	//----- nvinfo : EIATTR_NUM_MBARRIERS
	.align		4
.L_47:
        /*0fcc*/ 	.byte	0x03, 0x38
        /*0fce*/ 	.short	0x0057


	//----- nvinfo : EIATTR_EXIT_INSTR_OFFSETS
	.align		4
        /*0fd0*/ 	.byte	0x04, 0x1c
        /*0fd2*/ 	.short	(.L_49 - .L_48)


	//   ....[0]....
.L_48:
        /*0fd4*/ 	.word	0x00003dc0


	//   ....[1]....
        /*0fd8*/ 	.word	0x000042b0


	//   ....[2]....
        /*0fdc*/ 	.word	0x00004310


	//   ....[3]....
        /*0fe0*/ 	.word	0x00005540


	//   ....[4]....
        /*0fe4*/ 	.word	0x000063e0


	//   ....[5]....
        /*0fe8*/ 	.word	0x00006420


	//   ....[6]....
        /*0fec*/ 	.word	0x0000a100


	//----- nvinfo : EIATTR_MAX_THREADS
	.align		4
.L_49:
        /*0ff0*/ 	.byte	0x04, 0x05
        /*0ff2*/ 	.short	(.L_51 - .L_50)
.L_50:
        /*0ff4*/ 	.word	0x00000100
        /*0ff8*/ 	.word	0x00000001
        /*0ffc*/ 	.word	0x00000001


	//----- nvinfo : EIATTR_CRS_STACK_SIZE
	.align		4
.L_51:
        /*1000*/ 	.byte	0x04, 0x1e
        /*1002*/ 	.short	(.L_53 - .L_52)
.L_52:
        /*1004*/ 	.word	0x00000000


	//----- nvinfo : EIATTR_CBANK_PARAM_SIZE
	.align		4
.L_53:
        /*1008*/ 	.byte	0x03, 0x19
        /*100a*/ 	.short	0x0800


	//----- nvinfo : EIATTR_PARAM_CBANK
	.align		4
        /*100c*/ 	.byte	0x04, 0x0a
        /*100e*/ 	.short	(.L_55 - .L_54)
	.align		4
.L_54:
        /*1010*/ 	.word	index@(.nv.constant0._ZN7cutlass13device_kernelINS_4gemm6kernel13GemmUniversalIN4cute5tupleIJiiiiEEENS1_10collective13CollectiveMmaINS1_35MainloopSm100TmaUmmaWarpSpecializedILi32ELi2ELi4ENS5_IJNS4_1CILi4EEENSA_ILi1EEESC_EEEEENS5_IJNSA_ILi256EEENSA_ILi128EEENSA_ILi32EEEEEENS_12float_e4m3_tENS5_IJlSC_lEEESJ_SK_NS4_8TiledMMAINS4_8MMA_AtomIJNS4_10MMA_TraitsINS4_25SM100_MMA_F8F6F4_2x1SM_SSEJSJ_SJ_fSF_SG_NS4_17integral_constantINS4_4UMMA5MajorELSR_0EEESS_NSP_INSQ_7ScaleInELST_0EEESU_EEEEEENS4_6LayoutINS5_IJSC_SC_SC_EEENS5_IJNSA_ILi0EEESZ_SZ_EEEEENS5_IJNS4_10UnderscoreES12_S12_EEEEENS4_18SM100_TMA_2SM_LOADENS4_14ComposedLayoutINS4_7SwizzleILi1ELi4ELi3EEENS4_18smem_ptr_flag_bitsILi8EEENSX_INS5_IJNSA_ILi8EEESH_EEENS5_IJSH_SC_EEEEEEEvNS4_8identityENS4_28SM100_TMA_2SM_LOAD_MULTICASTES1F_vS1G_EENS_8epilogue10collective18CollectiveEpilogueINS1J_23Sm100TmaWarpSpecializedILi2ELi2ELi64ELb0ELb0EEEJNS5_IJSG_SG_SH_EEENS5_IJNSX_ISG_SC_EENSX_INSA_ILi64EEESC_EEEEESJ_SK_SJ_SK_NS1J_6fusion15FusionCallbacksIS1N_NS1T_17LinearCombinationISJ_fSJ_fLNS_15FloatRoundStyleE2EEES1O_S1S_JEEENS4_5SM1004TMEM4LOAD26SM100_TMEM_LOAD_32dp32b64xENS4_13SM90_TMA_LOADENS16_INS17_ILi2ELi4ELi3EEES1A_NSX_INS5_IJS1B_S1Q_EEENS5_IJS1Q_SC_EEEEEEENS4_39AutoVectorizingCopyWithAssumedAlignmentILi128EEENS4_14SM90_TMA_STOREES28_S2A_S2A_EEEvvEEEEvNT_6ParamsE)
        /*1014*/ 	.short	0x0380
        /*1016*/ 	.short	0x0800


	//----- nvinfo : EIATTR_SW_WAR
	.align		4
.L_55:
        /*1018*/ 	.byte	0x04, 0x36
        /*101a*/ 	.short	(.L_57 - .L_56)
.L_56:
        /*101c*/ 	.word	0x00000008
.L_57:


//--------------------- .nv.callgraph             --------------------------
	.section	.nv.callgraph,"",@"SHT_CUDA_CALLGRAPH"
	.align	4
	.sectionentsize	8
	.align		4
        /*0000*/ 	.word	0x00000000
	.align		4
        /*0004*/ 	.word	0xffffffff
	.align		4
        /*0008*/ 	.word	index@(_ZN7cutlass13device_kernelINS_4gemm6kernel13GemmUniversalIN4cute5tupleIJiiiiEEENS1_10collective13CollectiveMmaINS1_35MainloopSm100TmaUmmaWarpSpecializedILi32ELi2ELi4ENS5_IJNS4_1CILi4EEENSA_ILi1EEESC_EEEEENS5_IJNSA_ILi256EEENSA_ILi128EEENSA_ILi32EEEEEENS_12float_e4m3_tENS5_IJlSC_lEEESJ_SK_NS4_8TiledMMAINS4_8MMA_AtomIJNS4_10MMA_TraitsINS4_25SM100_MMA_F8F6F4_2x1SM_SSEJSJ_SJ_fSF_SG_NS4_17integral_constantINS4_4UMMA5MajorELSR_0EEESS_NSP_INSQ_7ScaleInELST_0EEESU_EEEEEENS4_6LayoutINS5_IJSC_SC_SC_EEENS5_IJNSA_ILi0EEESZ_SZ_EEEEENS5_IJNS4_10UnderscoreES12_S12_EEEEENS4_18SM100_TMA_2SM_LOADENS4_14ComposedLayoutINS4_7SwizzleILi1ELi4ELi3EEENS4_18smem_ptr_flag_bitsILi8EEENSX_INS5_IJNSA_ILi8EEESH_EEENS5_IJSH_SC_EEEEEEEvNS4_8identityENS4_28SM100_TMA_2SM_LOAD_MULTICASTES1F_vS1G_EENS_8epilogue10collective18CollectiveEpilogueINS1J_23Sm100TmaWarpSpecializedILi2ELi2ELi64ELb0ELb0EEEJNS5_IJSG_SG_SH_EEENS5_IJNSX_ISG_SC_EENSX_INSA_ILi64EEESC_EEEEESJ_SK_SJ_SK_NS1J_6fusion15FusionCallbacksIS1N_NS1T_17LinearCombinationISJ_fSJ_fLNS_15FloatRoundStyleE2EEES1O_S1S_JEEENS4_5SM1004TMEM4LOAD26SM100_TMEM_LOAD_32dp32b64xENS4_13SM90_TMA_LOADENS16_INS17_ILi2ELi4ELi3EEES1A_NSX_INS5_IJS1B_S1Q_EEENS5_IJS1Q_SC_EEEEEEENS4_39AutoVectorizingCopyWithAssumedAlignmentILi128EEENS4_14SM90_TMA_STOREES28_S2A_S2A_EEEvvEEEEvNT_6ParamsE)
	.align		4
        /*000c*/ 	.word	index@(__assertfail)
	.align		4
        /*0010*/ 	.word	0x00000000
	.align		4
        /*0014*/ 	.word	0xfffffffe
	.align		4
        /*0018*/ 	.word	0x00000000
	.align		4
        /*001c*/ 	.word	0xfffffffd
	.align		4
        /*0020*/ 	.word	0x00000000
	.align		4
        /*0024*/ 	.word	0xfffffffc


//--------------------- .nv.constant4             --------------------------
	.section	.nv.constant4,"a",@progbits
	.align	8
	.align		8
.nv.constant4:
        /*0000*/ 	.dword	__assertfail
	.align		8
        /*0008*/ 	.dword	__unnamed_1
	.align		8
        /*0010*/ 	.dword	__unnamed_2
	.align		8
        /*0018*/ 	.dword	_ZN40_INTERNAL_fb9b9c4e_4_k_cu_ef60388b_233064cuda3std3__45__cpo5beginE
	.align		8
        /*0020*/ 	.dword	_ZN40_INTERNAL_fb9b9c4e_4_k_cu_ef60388b_233064cuda3std3__45__cpo3endE
	.align		8
        /*0028*/ 	.dword	_ZN40_INTERNAL_fb9b9c4e_4_k_cu_ef60388b_233064cuda3std3__45__cpo6cbeginE
	.align		8
        /*0030*/ 	.dword	_ZN40_INTERNAL_fb9b9c4e_4_k_cu_ef60388b_233064cuda3std3__45__cpo4cendE
	.align		8
        /*0038*/ 	.dword	_ZN40_INTERNAL_fb9b9c4e_4_k_cu_ef60388b_233064cuda3std3__442_GLOBAL__N__fb9b9c4e_4_k_cu_ef60388b_233066ignoreE
	.align		8
        /*0040*/ 	.dword	_ZN40_INTERNAL_fb9b9c4e_4_k_cu_ef60388b_233064cuda3std3__419piecewise_constructE
	.align		8
        /*0048*/ 	.dword	_ZN40_INTERNAL_fb9b9c4e_4_k_cu_ef60388b_233064cuda3std3__48in_placeE
	.align		8
        /*0050*/ 	.dword	_ZN40_INTERNAL_fb9b9c4e_4_k_cu_ef60388b_233064cuda3std6ranges3__45__cpo4swapE
	.align		8
        /*0058*/ 	.dword	_ZN40_INTERNAL_fb9b9c4e_4_k_cu_ef60388b_233064cuda3std6ranges3__45__cpo9iter_moveE
	.align		8
        /*0060*/ 	.dword	_ZN40_INTERNAL_fb9b9c4e_4_k_cu_ef60388b_233064cute7productE
	.align		8
        /*0068*/ 	.dword	_ZN40_INTERNAL_fb9b9c4e_4_k_cu_ef60388b_233064cute1_E
	.align		8
        /*0070*/ 	.dword	$str$25
	.align		8
        /*0078*/ 	.dword	$str$26
	.align		8
        /*0080*/ 	.dword	$str$27
	.align		8
        /*0088*/ 	.dword	$str$28


//--------------------- .text._ZN7cutlass13device_kernelINS_4gemm6kernel13GemmUniversalIN4cute5tupleIJiiiiEEENS1_10collective13CollectiveMmaINS1_35MainloopSm100TmaUmmaWarpSpecializedILi32ELi2ELi4ENS5_IJNS4_1CILi4EEENSA_ILi1EEESC_EEEEENS5_IJNSA_ILi256EEENSA_ILi128EEENSA_ILi32EEEEEENS_12float_e4m3_tENS5_IJlSC_lEEESJ_SK_NS4_8TiledMMAINS4_8MMA_AtomIJNS4_10MMA_TraitsINS4_25SM100_MMA_F8F6F4_2x1SM_SSEJSJ_SJ_fSF_SG_NS4_17integral_constantINS4_4UMMA5MajorELSR_0EEESS_NSP_INSQ_7ScaleInELST_0EEESU_EEEEEENS4_6LayoutINS5_IJSC_SC_SC_EEENS5_IJNSA_ILi0EEESZ_SZ_EEEEENS5_IJNS4_10UnderscoreES12_S12_EEEEENS4_18SM100_TMA_2SM_LOADENS4_14ComposedLayoutINS4_7SwizzleILi1ELi4ELi3EEENS4_18smem_ptr_flag_bitsILi8EEENSX_INS5_IJNSA_ILi8EEESH_EEENS5_IJSH_SC_EEEEEEEvNS4_8identityENS4_28SM100_TMA_2SM_LOAD_MULTICASTES1F_vS1G_EENS_8epilogue10collective18CollectiveEpilogueINS1J_23Sm100TmaWarpSpecializedILi2ELi2ELi64ELb0ELb0EEEJNS5_IJSG_SG_SH_EEENS5_IJNSX_ISG_SC_EENSX_INSA_ILi64EEESC_EEEEESJ_SK_SJ_SK_NS1J_6fusion15FusionCallbacksIS1N_NS1T_17LinearCombinationISJ_fSJ_fLNS_15FloatRoundStyleE2EEES1O_S1S_JEEENS4_5SM1004TMEM4LOAD26SM100_TMEM_LOAD_32dp32b64xENS4_13SM90_TMA_LOADENS16_INS17_ILi2ELi4ELi3EEES1A_NSX_INS5_IJS1B_S1Q_EEENS5_IJS1Q_SC_EEEEEEENS4_39AutoVectorizingCopyWithAssumedAlignmentILi128EEENS4_14SM90_TMA_STOREES28_S2A_S2A_EEEvvEEEEvNT_6ParamsE --------------------------
	.section	.text._ZN7cutlass13device_kernelINS_4gemm6kernel13GemmUniversalIN4cute5tupleIJiiiiEEENS1_10collective13CollectiveMmaINS1_35MainloopSm100TmaUmmaWarpSpecializedILi32ELi2ELi4ENS5_IJNS4_1CILi4EEENSA_ILi1EEESC_EEEEENS5_IJNSA_ILi256EEENSA_ILi128EEENSA_ILi32EEEEEENS_12float_e4m3_tENS5_IJlSC_lEEESJ_SK_NS4_8TiledMMAINS4_8MMA_AtomIJNS4_10MMA_TraitsINS4_25SM100_MMA_F8F6F4_2x1SM_SSEJSJ_SJ_fSF_SG_NS4_17integral_constantINS4_4UMMA5MajorELSR_0EEESS_NSP_INSQ_7ScaleInELST_0EEESU_EEEEEENS4_6LayoutINS5_IJSC_SC_SC_EEENS5_IJNSA_ILi0EEESZ_SZ_EEEEENS5_IJNS4_10UnderscoreES12_S12_EEEEENS4_18SM100_TMA_2SM_LOADENS4_14ComposedLayoutINS4_7SwizzleILi1ELi4ELi3EEENS4_18smem_ptr_flag_bitsILi8EEENSX_INS5_IJNSA_ILi8EEESH_EEENS5_IJSH_SC_EEEEEEEvNS4_8identityENS4_28SM100_TMA_2SM_LOAD_MULTICASTES1F_vS1G_EENS_8epilogue10collective18CollectiveEpilogueINS1J_23Sm100TmaWarpSpecializedILi2ELi2ELi64ELb0ELb0EEEJNS5_IJSG_SG_SH_EEENS5_IJNSX_ISG_SC_EENSX_INSA_ILi64EEESC_EEEEESJ_SK_SJ_SK_NS1J_6fusion15FusionCallbacksIS1N_NS1T_17LinearCombinationISJ_fSJ_fLNS_15FloatRoundStyleE2EEES1O_S1S_JEEENS4_5SM1004TMEM4LOAD26SM100_TMEM_LOAD_32dp32b64xENS4_13SM90_TMA_LOADENS16_INS17_ILi2ELi4ELi3EEES1A_NSX_INS5_IJS1B_S1Q_EEENS5_IJS1Q_SC_EEEEEEENS4_39AutoVectorizingCopyWithAssumedAlignmentILi128EEENS4_14SM90_TMA_STOREES28_S2A_S2A_EEEvvEEEEvNT_6ParamsE,"ax",@progbits
	.align	128
.text._ZN7cutlass13device_kernelINS_4gemm6kernel13GemmUniversalIN4cute5tupleIJiiiiEEENS1_10collective13CollectiveMmaINS1_35MainloopSm100TmaUmmaWarpSpecializedILi32ELi2ELi4ENS5_IJNS4_1CILi4EEENSA_ILi1EEESC_EEEEENS5_IJNSA_ILi256EEENSA_ILi128EEENSA_ILi32EEEEEENS_12float_e4m3_tENS5_IJlSC_lEEESJ_SK_NS4_8TiledMMAINS4_8MMA_AtomIJNS4_10MMA_TraitsINS4_25SM100_MMA_F8F6F4_2x1SM_SSEJSJ_SJ_fSF_SG_NS4_17integral_constantINS4_4UMMA5MajorELSR_0EEESS_NSP_INSQ_7ScaleInELST_0EEESU_EEEEEENS4_6LayoutINS5_IJSC_SC_SC_EEENS5_IJNSA_ILi0EEESZ_SZ_EEEEENS5_IJNS4_10UnderscoreES12_S12_EEEEENS4_18SM100_TMA_2SM_LOADENS4_14ComposedLayoutINS4_7SwizzleILi1ELi4ELi3EEENS4_18smem_ptr_flag_bitsILi8EEENSX_INS5_IJNSA_ILi8EEESH_EEENS5_IJSH_SC_EEEEEEEvNS4_8identityENS4_28SM100_TMA_2SM_LOAD_MULTICASTES1F_vS1G_EENS_8epilogue10collective18CollectiveEpilogueINS1J_23Sm100TmaWarpSpecializedILi2ELi2ELi64ELb0ELb0EEEJNS5_IJSG_SG_SH_EEENS5_IJNSX_ISG_SC_EENSX_INSA_ILi64EEESC_EEEEESJ_SK_SJ_SK_NS1J_6fusion15FusionCallbacksIS1N_NS1T_17LinearCombinationISJ_fSJ_fLNS_15FloatRoundStyleE2EEES1O_S1S_JEEENS4_5SM1004TMEM4LOAD26SM100_TMEM_LOAD_32dp32b64xENS4_13SM90_TMA_LOADENS16_INS17_ILi2ELi4ELi3EEES1A_NSX_INS5_IJS1B_S1Q_EEENS5_IJS1Q_SC_EEEEEEENS4_39AutoVectorizingCopyWithAssumedAlignmentILi128EEENS4_14SM90_TMA_STOREES28_S2A_S2A_EEEvvEEEEvNT_6ParamsE:
        .type           _ZN7cutlass13device_kernelINS_4gemm6kernel13GemmUniversalIN4cute5tupleIJiiiiEEENS1_10collective13CollectiveMmaINS1_35MainloopSm100TmaUmmaWarpSpecializedILi32ELi2ELi4ENS5_IJNS4_1CILi4EEENSA_ILi1EEESC_EEEEENS5_IJNSA_ILi256EEENSA_ILi128EEENSA_ILi32EEEEEENS_12float_e4m3_tENS5_IJlSC_lEEESJ_SK_NS4_8TiledMMAINS4_8MMA_AtomIJNS4_10MMA_TraitsINS4_25SM100_MMA_F8F6F4_2x1SM_SSEJSJ_SJ_fSF_SG_NS4_17integral_constantINS4_4UMMA5MajorELSR_0EEESS_NSP_INSQ_7ScaleInELST_0EEESU_EEEEEENS4_6LayoutINS5_IJSC_SC_SC_EEENS5_IJNSA_ILi0EEESZ_SZ_EEEEENS5_IJNS4_10UnderscoreES12_S12_EEEEENS4_18SM100_TMA_2SM_LOADENS4_14ComposedLayoutINS4_7SwizzleILi1ELi4ELi3EEENS4_18smem_ptr_flag_bitsILi8EEENSX_INS5_IJNSA_ILi8EEESH_EEENS5_IJSH_SC_EEEEEEEvNS4_8identityENS4_28SM100_TMA_2SM_LOAD_MULTICASTES1F_vS1G_EENS_8epilogue10collective18CollectiveEpilogueINS1J_23Sm100TmaWarpSpecializedILi2ELi2ELi64ELb0ELb0EEEJNS5_IJSG_SG_SH_EEENS5_IJNSX_ISG_SC_EENSX_INSA_ILi64EEESC_EEEEESJ_SK_SJ_SK_NS1J_6fusion15FusionCallbacksIS1N_NS1T_17LinearCombinationISJ_fSJ_fLNS_15FloatRoundStyleE2EEES1O_S1S_JEEENS4_5SM1004TMEM4LOAD26SM100_TMEM_LOAD_32dp32b64xENS4_13SM90_TMA_LOADENS16_INS17_ILi2ELi4ELi3EEES1A_NSX_INS5_IJS1B_S1Q_EEENS5_IJS1Q_SC_EEEEEEENS4_39AutoVectorizingCopyWithAssumedAlignmentILi128EEENS4_14SM90_TMA_STOREES28_S2A_S2A_EEEvvEEEEvNT_6ParamsE,@function
        .size           _ZN7cutlass13device_kernelINS_4gemm6kernel13GemmUniversalIN4cute5tupleIJiiiiEEENS1_10collective13CollectiveMmaINS1_35MainloopSm100TmaUmmaWarpSpecializedILi32ELi2ELi4ENS5_IJNS4_1CILi4EEENSA_ILi1EEESC_EEEEENS5_IJNSA_ILi256EEENSA_ILi128EEENSA_ILi32EEEEEENS_12float_e4m3_tENS5_IJlSC_lEEESJ_SK_NS4_8TiledMMAINS4_8MMA_AtomIJNS4_10MMA_TraitsINS4_25SM100_MMA_F8F6F4_2x1SM_SSEJSJ_SJ_fSF_SG_NS4_17integral_constantINS4_4UMMA5MajorELSR_0EEESS_NSP_INSQ_7ScaleInELST_0EEESU_EEEEEENS4_6LayoutINS5_IJSC_SC_SC_EEENS5_IJNSA_ILi0EEESZ_SZ_EEEEENS5_IJNS4_10UnderscoreES12_S12_EEEEENS4_18SM100_TMA_2SM_LOADENS4_14ComposedLayoutINS4_7SwizzleILi1ELi4ELi3EEENS4_18smem_ptr_flag_bitsILi8EEENSX_INS5_IJNSA_ILi8EEESH_EEENS5_IJSH_SC_EEEEEEEvNS4_8identityENS4_28SM100_TMA_2SM_LOAD_MULTICASTES1F_vS1G_EENS_8epilogue10collective18CollectiveEpilogueINS1J_23Sm100TmaWarpSpecializedILi2ELi2ELi64ELb0ELb0EEEJNS5_IJSG_SG_SH_EEENS5_IJNSX_ISG_SC_EENSX_INSA_ILi64EEESC_EEEEESJ_SK_SJ_SK_NS1J_6fusion15FusionCallbacksIS1N_NS1T_17LinearCombinationISJ_fSJ_fLNS_15FloatRoundStyleE2EEES1O_S1S_JEEENS4_5SM1004TMEM4LOAD26SM100_TMEM_LOAD_32dp32b64xENS4_13SM90_TMA_LOADENS16_INS17_ILi2ELi4ELi3EEES1A_NSX_INS5_IJS1B_S1Q_EEENS5_IJS1Q_SC_EEEEEEENS4_39AutoVectorizingCopyWithAssumedAlignmentILi128EEENS4_14SM90_TMA_STOREES28_S2A_S2A_EEEvvEEEEvNT_6ParamsE,(.L_x_249 - _ZN7cutlass13device_kernelINS_4gemm6kernel13GemmUniversalIN4cute5tupleIJiiiiEEENS1_10collective13CollectiveMmaINS1_35MainloopSm100TmaUmmaWarpSpecializedILi32ELi2ELi4ENS5_IJNS4_1CILi4EEENSA_ILi1EEESC_EEEEENS5_IJNSA_ILi256EEENSA_ILi128EEENSA_ILi32EEEEEENS_12float_e4m3_tENS5_IJlSC_lEEESJ_SK_NS4_8TiledMMAINS4_8MMA_AtomIJNS4_10MMA_TraitsINS4_25SM100_MMA_F8F6F4_2x1SM_SSEJSJ_SJ_fSF_SG_NS4_17integral_constantINS4_4UMMA5MajorELSR_0EEESS_NSP_INSQ_7ScaleInELST_0EEESU_EEEEEENS4_6LayoutINS5_IJSC_SC_SC_EEENS5_IJNSA_ILi0EEESZ_SZ_EEEEENS5_IJNS4_10UnderscoreES12_S12_EEEEENS4_18SM100_TMA_2SM_LOADENS4_14ComposedLayoutINS4_7SwizzleILi1ELi4ELi3EEENS4_18smem_ptr_flag_bitsILi8EEENSX_INS5_IJNSA_ILi8EEESH_EEENS5_IJSH_SC_EEEEEEEvNS4_8identityENS4_28SM100_TMA_2SM_LOAD_MULTICASTES1F_vS1G_EENS_8epilogue10collective18CollectiveEpilogueINS1J_23Sm100TmaWarpSpecializedILi2ELi2ELi64ELb0ELb0EEEJNS5_IJSG_SG_SH_EEENS5_IJNSX_ISG_SC_EENSX_INSA_ILi64EEESC_EEEEESJ_SK_SJ_SK_NS1J_6fusion15FusionCallbacksIS1N_NS1T_17LinearCombinationISJ_fSJ_fLNS_15FloatRoundStyleE2EEES1O_S1S_JEEENS4_5SM1004TMEM4LOAD26SM100_TMEM_LOAD_32dp32b64xENS4_13SM90_TMA_LOADENS16_INS17_ILi2ELi4ELi3EEES1A_NSX_INS5_IJS1B_S1Q_EEENS5_IJS1Q_SC_EEEEEEENS4_39AutoVectorizingCopyWithAssumedAlignmentILi128EEENS4_14SM90_TMA_STOREES28_S2A_S2A_EEEvvEEEEvNT_6ParamsE)
        .other          _ZN7cutlass13device_kernelINS_4gemm6kernel13GemmUniversalIN4cute5tupleIJiiiiEEENS1_10collective13CollectiveMmaINS1_35MainloopSm100TmaUmmaWarpSpecializedILi32ELi2ELi4ENS5_IJNS4_1CILi4EEENSA_ILi1EEESC_EEEEENS5_IJNSA_ILi256EEENSA_ILi128EEENSA_ILi32EEEEEENS_12float_e4m3_tENS5_IJlSC_lEEESJ_SK_NS4_8TiledMMAINS4_8MMA_AtomIJNS4_10MMA_TraitsINS4_25SM100_MMA_F8F6F4_2x1SM_SSEJSJ_SJ_fSF_SG_NS4_17integral_constantINS4_4UMMA5MajorELSR_0EEESS_NSP_INSQ_7ScaleInELST_0EEESU_EEEEEENS4_6LayoutINS5_IJSC_SC_SC_EEENS5_IJNSA_ILi0EEESZ_SZ_EEEEENS5_IJNS4_10UnderscoreES12_S12_EEEEENS4_18SM100_TMA_2SM_LOADENS4_14ComposedLayoutINS4_7SwizzleILi1ELi4ELi3EEENS4_18smem_ptr_flag_bitsILi8EEENSX_INS5_IJNSA_ILi8EEESH_EEENS5_IJSH_SC_EEEEEEEvNS4_8identityENS4_28SM100_TMA_2SM_LOAD_MULTICASTES1F_vS1G_EENS_8epilogue10collective18CollectiveEpilogueINS1J_23Sm100TmaWarpSpecializedILi2ELi2ELi64ELb0ELb0EEEJNS5_IJSG_SG_SH_EEENS5_IJNSX_ISG_SC_EENSX_INSA_ILi64EEESC_EEEEESJ_SK_SJ_SK_NS1J_6fusion15FusionCallbacksIS1N_NS1T_17LinearCombinationISJ_fSJ_fLNS_15FloatRoundStyleE2EEES1O_S1S_JEEENS4_5SM1004TMEM4LOAD26SM100_TMEM_LOAD_32dp32b64xENS4_13SM90_TMA_LOADENS16_INS17_ILi2ELi4ELi3EEES1A_NSX_INS5_IJS1B_S1Q_EEENS5_IJS1Q_SC_EEEEEEENS4_39AutoVectorizingCopyWithAssumedAlignmentILi128EEENS4_14SM90_TMA_STOREES28_S2A_S2A_EEEvvEEEEvNT_6ParamsE,@"STO_CUDA_ENTRY STV_DEFAULT"
_ZN7cutlass13device_kernelINS_4gemm6kernel13GemmUniversalIN4cute5tupleIJiiiiEEENS1_10collective13CollectiveMmaINS1_35MainloopSm100TmaUmmaWarpSpecializedILi32ELi2ELi4ENS5_IJNS4_1CILi4EEENSA_ILi1EEESC_EEEEENS5_IJNSA_ILi256EEENSA_ILi128EEENSA_ILi32EEEEEENS_12float_e4m3_tENS5_IJlSC_lEEESJ_SK_NS4_8TiledMMAINS4_8MMA_AtomIJNS4_10MMA_TraitsINS4_25SM100_MMA_F8F6F4_2x1SM_SSEJSJ_SJ_fSF_SG_NS4_17integral_constantINS4_4UMMA5MajorELSR_0EEESS_NSP_INSQ_7ScaleInELST_0EEESU_EEEEEENS4_6LayoutINS5_IJSC_SC_SC_EEENS5_IJNSA_ILi0EEESZ_SZ_EEEEENS5_IJNS4_10UnderscoreES12_S12_EEEEENS4_18SM100_TMA_2SM_LOADENS4_14ComposedLayoutINS4_7SwizzleILi1ELi4ELi3EEENS4_18smem_ptr_flag_bitsILi8EEENSX_INS5_IJNSA_ILi8EEESH_EEENS5_IJSH_SC_EEEEEEEvNS4_8identityENS4_28SM100_TMA_2SM_LOAD_MULTICASTES1F_vS1G_EENS_8epilogue10collective18CollectiveEpilogueINS1J_23Sm100TmaWarpSpecializedILi2ELi2ELi64ELb0ELb0EEEJNS5_IJSG_SG_SH_EEENS5_IJNSX_ISG_SC_EENSX_INSA_ILi64EEESC_EEEEESJ_SK_SJ_SK_NS1J_6fusion15FusionCallbacksIS1N_NS1T_17LinearCombinationISJ_fSJ_fLNS_15FloatRoundStyleE2EEES1O_S1S_JEEENS4_5SM1004TMEM4LOAD26SM100_TMEM_LOAD_32dp32b64xENS4_13SM90_TMA_LOADENS16_INS17_ILi2ELi4ELi3EEES1A_NSX_INS5_IJS1B_S1Q_EEENS5_IJS1Q_SC_EEEEEEENS4_39AutoVectorizingCopyWithAssumedAlignmentILi128EEENS4_14SM90_TMA_STOREES28_S2A_S2A_EEEvvEEEEvNT_6ParamsE:
[----:B------:R-:W1:Y:S01]  /*0000*/  LDC R1, c[0x0][0x37c] ;  /* 0x0000df00ff017b82 */ /* 0x000e620000000800 */
[----:B------:R-:W2:Y:S01]  /*0010*/  S2R R170, SR_TID.X ;  /* 0x0000000000aa7919 */ /* 0x000ea20000002100 */
[----:B------:R-:W3:Y:S06]  /*0020*/  LDCU.64 UR8, c[0x0][0x890] ;  /* 0x00011200ff0877ac */ /* 0x000eec0008000a00 */
[----:B------:R-:W4:Y:S01]  /*0030*/  S2UR UR48, SR_CgaCtaId ;  /* 0x00000000003079c3 */ /* 0x000f220000008800 */
[----:B------:R-:W-:Y:S02]  /*0040*/  PRMT R158, RZ, 0x7610, R158 ;  /* 0x00007610ff9e7816 */ /* 0x000fe4000000009e */
[----:B------:R-:W-:Y:S01]  /*0050*/  ELECT P1, URZ, PT ;  /* 0x0000000000ff782f */ /* 0x000fe20003820000 */
[----:B---3--:R-:W-:-:S04]  /*0060*/  UISETP.NE.U32.AND UP0, UPT, UR8, URZ, UPT ;  /* 0x000000ff0800728c */ /* 0x008fc8000bf05070 */
[----:B------:R-:W-:Y:S02]  /*0070*/  UISETP.NE.AND.EX UP0, UPT, UR9, URZ, UPT, UP0 ;  /* 0x000000ff0900728c */ /* 0x000fe4000bf05300 */
[----:B----4-:R-:W-:Y:S02]  /*0080*/  ULOP3.LUT UR27, UR48, 0x1, URZ, 0xc0, !UPT ;  /* 0x00000001301b7892 */ /* 0x010fe4000f8ec0ff */
[----:B------:R-:W-:Y:S01]  /*0090*/  ULOP3.LUT UR29, UR48, 0x1, URZ, 0x3c, !UPT ;  /* 0x00000001301d7892 */ /* 0x000fe2000f8e3cff */
[----:B--2---:R-:W-:-:S05]  /*00a0*/  SHF.R.U32.HI R159, RZ, 0x5, R170 ;  /* 0x00000005ff9f7819 */ /* 0x004fca00000116aa */
[----:B------:R-:W2:Y:S02]  /*00b0*/  SHFL.IDX PT, R0, R159, RZ, 0x1f ;  /* 0x00001fff9f007589 */ /* 0x000ea400000e0000 */
[----:B--2---:R-:W-:Y:S01]  /*00c0*/  R2UR UR21, R0 ;  /* 0x00000000001572ca */ /* 0x004fe200000e0000 */
[----:B-1----:R-:W-:-:S14]  /*00d0*/  BRA.U UP0, `(.L_x_0) ;  /* 0x0000000100307547 */ /* 0x002fdc000b800000 */
[----:B------:R-:W1:Y:S02]  /*00e0*/  LDCU.64 UR4, c[0x0][0x888] ;  /* 0x00011100ff0477ac */ /* 0x000e640008000a00 */
[----:B-1----:R-:W-:-:S04]  /*00f0*/  UISETP.NE.U32.AND UP0, UPT, UR4, URZ, UPT ;  /* 0x000000ff0400728c */ /* 0x002fc8000bf05070 */
[----:B------:R-:W-:-:S09]  /*0100*/  UISETP.NE.AND.EX UP0, UPT, UR5, URZ, UPT, UP0 ;  /* 0x000000ff0500728c */ /* 0x000fd2000bf05300 */
[----:B------:R-:W-:Y:S05]  /*0110*/  BRA.U !UP0, `(.L_x_1) ;  /* 0x0000000108147547 */ /* 0x000fea000b800000 */
[----:B------:R-:W1:Y:S01]  /*0120*/  LDC.64 R2, c[0x0][0x888] ;  /* 0x00022200ff027b82 */ /* 0x000e620000000a00 */
[----:B------:R-:W1:Y:S02]  /*0130*/  LDCU.64 UR4, c[0x0][0x358] ;  /* 0x00006b00ff0477ac */ /* 0x000e640008000a00 */
[----:B-1----:R1:W5:Y:S01]  /*0140*/  LDG.E R73, desc[UR4][R2.64] ;  /* 0x0000000402497981 */ /* 0x002362000c1e1900 */
[----:B------:R-:W-:Y:S01]  /*0150*/  HFMA2 R158, -RZ, RZ, 0, 5.9604644775390625e-08 ;  /* 0x00000001ff9e7431 */ /* 0x000fe200000001ff */
[----:B------:R-:W-:Y:S05]  /*0160*/  BRA `(.L_x_0) ;  /* 0x00000000000c7947 */ /* 0x000fea0003800000 */
.L_x_1:
[----:B------:R-:W1:Y:S01]  /*0170*/  LDCU UR4, c[0x0][0x880] ;  /* 0x00011000ff0477ac */ /* 0x000e620008000800 */
[----:B------:R-:W-:Y:S01]  /*0180*/  HFMA2 R158, -RZ, RZ, 0, 5.9604644775390625e-08 ;  /* 0x00000001ff9e7431 */ /* 0x000fe200000001ff */
[----:B-1----:R-:W-:-:S07]  /*0190*/  MOV R73, UR4 ;  /* 0x0000000400497c02 */ /* 0x002fce0008000f00 */
.L_x_0:
[----:B------:R-:W2:Y:S02]  /*01a0*/  LDCU.64 UR4, c[0x0][0x8b0] ;  /* 0x00011600ff0477ac */ /* 0x000ea40008000a00 */
[----:B--2---:R-:W-:-:S04]  /*01b0*/  UISETP.NE.U32.AND UP0, UPT, UR4, URZ, UPT ;  /* 0x000000ff0400728c */ /* 0x004fc8000bf05070 */
[----:B------:R-:W-:-:S09]  /*01c0*/  UISETP.NE.AND.EX UP0, UPT, UR5, URZ, UPT, UP0 ;  /* 0x000000ff0500728c */ /* 0x000fd2000bf05300 */
[----:B------:R-:W-:Y:S05]  /*01d0*/  BRA.U UP0, `(.L_x_2) ;  /* 0x0000000100287547 */ /* 0x000fea000b800000 */
[----:B------:R-:W2:Y:S02]  /*01e0*/  LDCU.64 UR4, c[0x0][0x8a8] ;  /* 0x00011500ff0477ac */ /* 0x000ea40008000a00 */
[----:B--2---:R-:W-:-:S04]  /*01f0*/  UISETP.NE.U32.AND UP0, UPT, UR4, URZ, UPT ;  /* 0x000000ff0400728c */ /* 0x004fc8000bf05070 */
[----:B------:R-:W-:-:S09]  /*0200*/  UISETP.NE.AND.EX UP0, UPT, UR5, URZ, UPT, UP0 ;  /* 0x000000ff0500728c */ /* 0x000fd2000bf05300 */
[----:B------:R-:W-:Y:S05]  /*0210*/  BRA.U !UP0, `(.L_x_3) ;  /* 0x0000000108107547 */ /* 0x000fea000b800000 */
[----:B------:R-:W2:Y:S01]  /*0220*/  LDC.64 R70, c[0x0][0x8a8] ;  /* 0x00022a00ff467b82 */ /* 0x000ea20000000a00 */
[----:B------:R-:W2:Y:S02]  /*0230*/  LDCU.64 UR4, c[0x0][0x358] ;  /* 0x00006b00ff0477ac */ /* 0x000ea40008000a00 */
[----:B--2---:R2:W5:Y:S01]  /*0240*/  LDG.E R70, desc[UR4][R70.64] ;  /* 0x0000000446467981 */ /* 0x004562000c1e1900 */
[----:B------:R-:W-:Y:S05]  /*0250*/  BRA `(.L_x_2) ;  /* 0x0000000000087947 */ /* 0x000fea0003800000 */
.L_x_3:
[----:B------:R-:W2:Y:S02]  /*0260*/  LDCU UR4, c[0x0][0x8a0] ;  /* 0x00011400ff0477ac */ /* 0x000ea40008000800 */
[----:B--2---:R-:W-:Y:S02]  /*0270*/  MOV R70, UR4 ;  /* 0x0000000400467c02 */ /* 0x004fe40008000f00 */
.L_x_2:
[----:B------:R-:W-:Y:S01]  /*0280*/  IMAD.U32 R0, RZ, RZ, UR21 ;  /* 0x00000015ff007e24 */ /* 0x000fe2000f8e00ff */
[----:B------:R-:W-:Y:S04]  /*0290*/  BSSY.RECONVERGENT B0, `(.L_x_4) ;  /* 0x000000c000007945 */ /* 0x000fe80003800200 */
[C---:B------:R-:W-:Y:S02]  /*02a0*/  ISETP.NE.OR P2, PT, R0.reuse, 0x1, !P1 ;  /* 0x000000010000780c */ /* 0x040fe40004f45670 */
[----:B------:R-:W-:-:S11]  /*02b0*/  ISETP.NE.OR P0, PT, R0, 0x3, !P1 ;  /* 0x000000030000780c */ /* 0x000fd60004f05670 */
[----:B------:R-:W-:Y:S05]  /*02c0*/  @P2 BRA `(.L_x_5) ;  /* 0x0000000000202947 */ /* 0x000fea0003800000 */
[----:B------:R-:W3:Y:S02]  /*02d0*/  LDCU.64 UR4, c[0x0][0x348] ;  /* 0x00006900ff0477ac */ /* 0x000ee40008000a00 */
[----:B---3--:R-:W-:Y:S02]  /*02e0*/  UIADD3 UR6, UP1, UPT, UR4, 0x80, URZ ;  /* 0x0000008004067890 */ /* 0x008fe4000ff3e0ff */
[----:B------:R-:W-:Y:S02]  /*02f0*/  UIADD3 UR4, UP0, UPT, UR4, 0x180, URZ ;  /* 0x0000018004047890 */ /* 0x000fe4000ff1e0ff */
[----:B------:R-:W-:Y:S02]  /*0300*/  UIADD3.X UR7, UPT, UPT, URZ, UR5, URZ, UP1, !UPT ;  /* 0x00000005ff077290 */ /* 0x000fe40008ffe4ff */
[----:B------:R-:W-:-:S07]  /*0310*/  UIADD3.X UR5, UPT, UPT, URZ, UR5, URZ, UP0, !UPT ;  /* 0x00000005ff057290 */ /* 0x000fce00087fe4ff */
[----:B------:R3:W-:Y:S02]  /*0320*/  UTMACCTL.PF [UR6] ;  /* 0x00000000060079b9 */ /* 0x0007e40008040000 */
[----:B------:R3:W-:Y:S02]  /*0330*/  UTMACCTL.PF [UR4] ;  /* 0x00000000040079b9 */ /* 0x0007e40008040000 */
[----:B---3--:R-:W-:Y:S01]  /*0340*/  NOP ;  /* 0x0000000000007918 */ /* 0x008fe20000000000 */
.L_x_5:
[----:B------:R-:W-:Y:S05]  /*0350*/  BSYNC.RECONVERGENT B0 ;  /* 0x0000000000007941 */ /* 0x000fea0003800200 */
.L_x_4:
[----:B------:R-:W-:Y:S04]  /*0360*/  BSSY.RECONVERGENT B0, `(.L_x_6) ;  /* 0x000000a000007945 */ /* 0x000fe80003800200 */
        /* <DEDUP_REMOVED lines=9> */
.L_x_7:
[----:B------:R-:W-:Y:S05]  /*0400*/  BSYNC.RECONVERGENT B0 ;  /* 0x0000000000007941 */ /* 0x000fea0003800200 */
.L_x_6:
[----:B------:R-:W3:Y:S01]  /*0410*/  LDCU.64 UR4, c[0x0][0x888] ;  /* 0x00011100ff0477ac */ /* 0x000ee20008000a00 */
[----:B------:R-:W-:Y:S02]  /*0420*/  UISETP.EQ.U32.AND UP2, UPT, UR8, URZ, UPT ;  /* 0x000000ff0800728c */ /* 0x000fe4000bf42070 */
[----:B------:R-:W-:Y:S02]  /*0430*/  UPLOP3.LUT UP4, UPT, UPT, UPT, UPT, 0x80, 0x8 ;  /* 0x000000000008789c */ /* 0x000fe40003f8f070 */
[----:B---3--:R-:W-:-:S04]  /*0440*/  UISETP.NE.U32.AND UP0, UPT, UR4, URZ, UPT ;  /* 0x000000ff0400728c */ /* 0x008fc8000bf05070 */
[----:B------:R-:W-:-:S04]  /*0450*/  UISETP.NE.AND.EX UP1, UPT, UR5, URZ, UPT, UP0 ;  /* 0x000000ff0500728c */ /* 0x000fc8000bf25300 */
[----:B------:R-:W-:-:S04]  /*0460*/  UISETP.EQ.OR.EX UP3, UPT, UR9, URZ, !UP1, UP2 ;  /* 0x000000ff0900728c */ /* 0x000fc8000cf62720 */
[----:B------:R-:W-:-:S06]  /*0470*/  UP2UR UR4, UPR, URZ, 0x8 ;  /* 0x00000008ff047883 */ /* 0x000fcc0008000000 */
[----:B------:R-:W-:Y:S01]  /*0480*/  MOV R160, UR4 ;  /* 0x0000000400a07c02 */ /* 0x000fe20008000f00 */
[----:B------:R-:W-:Y:S06]  /*0490*/  BRA.U !UP3, `(.L_x_8) ;  /* 0x000000010b207547 */ /* 0x000fec000b800000 */
[----:B------:R-:W-:Y:S01]  /*04a0*/  UISETP.NE.U32.AND UP2, UPT, UR8, URZ, UPT ;  /* 0x000000ff0800728c */ /* 0x000fe2000bf45070 */
[----:B-----5:R-:W-:Y:S01]  /*04b0*/  FSETP.NEU.AND P0, PT, R73, RZ, PT ;  /* 0x000000ff4900720b */ /* 0x020fe20003f0d000 */
[----:B------:R-:W-:Y:S02]  /*04c0*/  USEL UR4, URZ, 0xffffffff, UP1 ;  /* 0xffffffffff047887 */ /* 0x000fe40008800000 */
[----:B------:R-:W-:-:S10]  /*04d0*/  UISETP.NE.AND.EX UP2, UPT, UR9, URZ, UPT, UP2 ;  /* 0x000000ff0900728c */ /* 0x000fd4000bf45320 */
[----:B------:R-:W-:Y:S01]  /*04e0*/  VOTEU.ANY UP0, P0 ;  /* 0x0000000000ff7886 */ /* 0x000fe20000000100 */
[----:B------:R-:W-:-:S04]  /*04f0*/  @!UP2 USEL UR4, URZ, 0xffffffff, UP0 ;  /* 0xffffffffff04a887 */ /* 0x000fc80008000000 */
[----:B------:R-:W-:-:S04]  /*0500*/  ULOP3.LUT UR4, UR4, 0x1, URZ, 0xc0, !UPT ;  /* 0x0000000104047892 */ /* 0x000fc8000f8ec0ff */
[----:B------:R-:W-:-:S11]  /*0510*/  UISETP.NE.U32.AND UP4, UPT, UR4, 0x1, UPT ;  /* 0x000000010400788c */ /* 0x000fd6000bf85070 */
.L_x_8:
[----:B------:R-:W3:Y:S01]  /*0520*/  SHFL.IDX PT, R0, R159, RZ, 0x1f ;  /* 0x00001fff9f007589 */ /* 0x000ee200000e0000 */
[----:B------:R-:W-:-:S04]  /*0530*/  UISETP.NE.AND UP0, UPT, UR21, 0x2, UPT ;  /* 0x000000021500788c */ /* 0x000fc8000bf05270 */
[----:B------:R-:W-:Y:S02]  /*0540*/  UISETP.EQ.AND UP2, UPT, UR27, URZ, !UP0 ;  /* 0x000000ff1b00728c */ /* 0x000fe4000c742270 */
[----:B------:R-:W-:-:S04]  /*0550*/  USEL UR37, URZ, 0x1, UP0 ;  /* 0x00000001ff257887 */ /* 0x000fc80008000000 */
[----:B------:R-:W-:Y:S02]  /*0560*/  PLOP3.LUT P3, PT, P1, PT, UP2, 0x80, 0x8 ;  /* 0x000000000008781c */ /* 0x000fe40000f6f028 */
[----:B---3--:R-:W-:-:S13]  /*0570*/  ISETP.NE.AND P0, PT, R0, RZ, PT ;  /* 0x000000ff0000720c */ /* 0x008fda0003f05270 */
[----:B------:R-:W-:Y:S05]  /*0580*/  @P0 BRA `(.L_x_9) ;  /* 0x0000000400400947 */ /* 0x000fea0003800000 */
[----:B------:R-:W-:Y:S01]  /*0590*/  ELECT P0, URZ, PT ;  /* 0x0000000000ff782f */ /* 0x000fe20003800000 */
[----:B------:R-:W-:-:S12]  /*05a0*/  BSSY.RECONVERGENT B0, `(.L_x_9) ;  /* 0x000004e000007945 */ /* 0x000fd80003800200 */
[----:B------:R-:W-:Y:S05]  /*05b0*/  @!P0 BRA `(.L_x_10) ;  /* 0x0000000400308947 */ /* 0x000fea0003800000 */
[----:B------:R-:W-:Y:S01]  /*05c0*/  UMOV UR4, 0x400 ;  /* 0x0000040000047882 */ /* 0x000fe20000000000 */
[----:B------:R-:W-:Y:S01]  /*05d0*/  UMOV UR8, 0x1 ;  /* 0x0000000100087882 */ /* 0x000fe20000000000 */
[----:B------:R-:W-:Y:S01]  /*05e0*/  UMOV UR6, 0x2 ;  /* 0x0000000200067882 */ /* 0x000fe20000000000 */
[----:B------:R-:W-:Y:S02]  /*05f0*/  ULEA UR4, UR48, UR4, 0x18 ;  /* 0x0000000430047291 */ /* 0x000fe4000f8ec0ff */
[----:B------:R-:W-:-:S04]  /*0600*/  UIADD3 UR8, UPT, UPT, -UR8, 0x100000, URZ ;  /* 0x0010000008087890 */ /* 0x000fc8000fffe1ff */
[----:B------:R-:W-:Y:S02]  /*0610*/  USHF.L.U32 UR9, UR8, 0xb, URZ ;  /* 0x0000000b08097899 */ /* 0x000fe400080006ff */
[----:B------:R-:W-:Y:S02]  /*0620*/  USHF.L.U32 UR8, UR8, 0x1, URZ ;  /* 0x0000000108087899 */ /* 0x000fe400080006ff */
[----:B------:R-:W-:-:S04]  /*0630*/  UIADD3 UR6, UPT, UPT, -UR6, 0x100000, URZ ;  /* 0x0010000006067890 */ /* 0x000fc8000fffe1ff */
[----:B------:R-:W-:Y:S02]  /*0640*/  USHF.L.U32 UR7, UR6, 0xb, URZ ;  /* 0x0000000b06077899 */ /* 0x000fe400080006ff */
[----:B------:R-:W-:Y:S01]  /*0650*/  USHF.L.U32 UR6, UR6, 0x1, URZ ;  /* 0x0000000106067899 */ /* 0x000fe200080006ff */
[----:B------:R-:W3:Y:S03]  /*0660*/  FENCE.VIEW.ASYNC.S ;  /* 0x00000000000073c6 */ /* 0x000ee60000000000 */
[----:B---3--:R3:W4:Y:S08]  /*0670*/  SYNCS.EXCH.64 URZ, [UR4], UR8 ;  /* 0x0000000804ff75b2 */ /* 0x0087300008000100 */
[----:B------:R3:W1:Y:S01]  /*0680*/  SYNCS.EXCH.64 URZ, [UR4+0x100], UR6 ;  /* 0x0001000604ff75b2 */ /* 0x0006620008000100 */
        /* <DEDUP_REMOVED lines=61> */
[----:B------:R3:W1:Y:S02]  /*0a60*/  SYNCS.EXCH.64 URZ, [UR4+0x1f8], UR6 ;  /* 0x0001f80604ff75b2 */ /* 0x0006640008000100 */
[----:B---34-:R-:W-:Y:S01]  /*0a70*/  NOP ;  /* 0x0000000000007918 */ /* 0x018fe20000000000 */
.L_x_10:
[----:B------:R-:W-:Y:S05]  /*0a80*/  BSYNC.RECONVERGENT B0 ;  /* 0x0000000000007941 */ /* 0x000fea0003800200 */
.L_x_9:
[----:B------:R-:W3:Y:S01]  /*0a90*/  SHFL.IDX PT, R0, R159, RZ, 0x1f ;  /* 0x00001fff9f007589 */ /* 0x000ee200000e0000 */
[----:B------:R-:W-:Y:S01]  /*0aa0*/  NOP ;  /* 0x0000000000007918 */ /* 0x000fe20000000000 */
[----:B---3--:R-:W-:-:S13]  /*0ab0*/  ISETP.NE.AND P0, PT, R0, 0x1, PT ;  /* 0x000000010000780c */ /* 0x008fda0003f05270 */
[----:B------:R-:W-:Y:S05]  /*0ac0*/  @P0 BRA `(.L_x_11) ;  /* 0x0000000000440947 */ /* 0x000fea0003800000 */
        /* <DEDUP_REMOVED lines=10> */
[----:B------:R-:W-:Y:S01]  /*0b70*/  ELECT P0, URZ, PT ;  /* 0x0000000000ff782f */ /* 0x000fe20003800000 */
[----:B------:R-:W3:Y:S02]  /*0b80*/  FENCE.VIEW.ASYNC.S ;  /* 0x00000000000073c6 */ /* 0x000ee40000000000 */
[----:B---3--:R3:W4:Y:S08]  /*0b90*/  SYNCS.EXCH.64 URZ, [UR4+0x200], UR8 ;  /* 0x0002000804ff75b2 */ /* 0x0087300008000100 */
[----:B------:R3:W1:Y:S01]  /*0ba0*/  SYNCS.EXCH.64 URZ, [UR4+0x210], UR6 ;  /* 0x0002100604ff75b2 */ /* 0x0006620008000100 */
[----:B------:R3:W1:Y:S01]  /*0bb0*/  SYNCS.EXCH.64 URZ, [UR4+0x208], UR8 ;  /* 0x0002080804ff75b2 */ /* 0x0006620008000100 */
[----:B------:R3:W1:Y:S01]  /*0bc0*/  SYNCS.EXCH.64 URZ, [UR4+0x218], UR6 ;  /* 0x0002180604ff75b2 */ /* 0x0006620008000100 */
[----:B------:R-:W-:Y:S01]  /*0bd0*/  NOP ;  /* 0x0000000000007918 */ /* 0x000fe20000000000 */
.L_x_11:
[----:B------:R-:W2:Y:S01]  /*0be0*/  SHFL.IDX PT, R0, R159, RZ, 0x1f ;  /* 0x00001fff9f007589 */ /* 0x000ea200000e0000 */
[----:B------:R-:W-:Y:S01]  /*0bf0*/  NOP ;  /* 0x0000000000007918 */ /* 0x000fe20000000000 */
[----:B--2---:R-:W-:-:S13]  /*0c00*/  ISETP.NE.AND P0, PT, R0, 0x3, PT ;  /* 0x000000030000780c */ /* 0x004fda0003f05270 */
[----:B------:R-:W-:Y:S05]  /*0c10*/  @P0 BRA `(.L_x_12) ;  /* 0x00000000002c0947 */ /* 0x000fea0003800000 */
[----:B---3--:R-:W-:Y:S01]  /*0c20*/  UMOV UR6, 0x400 ;  /* 0x0000040000067882 */ /* 0x008fe20000000000 */
[----:B------:R-:W-:Y:S01]  /*0c30*/  UMOV UR4, 0x20 ;  /* 0x0000002000047882 */ /* 0x000fe20000000000 */
[----:B------:R-:W-:Y:S02]  /*0c40*/  ULEA UR6, UR48, UR6, 0x18 ;  /* 0x0000000630067291 */ /* 0x000fe4000f8ec0ff */
[----:B------:R-:W-:-:S04]  /*0c50*/  UIADD3 UR4, UPT, UPT, -UR4, 0x100000, URZ ;  /* 0x0010000004047890 */ /* 0x000fc8000fffe1ff */
[----:B------:R-:W-:Y:S02]  /*0c60*/  USHF.L.U32 UR5, UR4, 0xb, URZ ;  /* 0x0000000b04057899 */ /* 0x000fe400080006ff */
[----:B------:R-:W-:Y:S01]  /*0c70*/  USHF.L.U32 UR4, UR4, 0x1, URZ ;  /* 0x0000000104047899 */ /* 0x000fe200080006ff */
[----:B------:R-:W-:Y:S01]  /*0c80*/  ELECT P0, URZ, PT ;  /* 0x0000000000ff782f */ /* 0x000fe20003800000 */
[----:B------:R-:W2:Y:S10]  /*0c90*/  FENCE.VIEW.ASYNC.S ;  /* 0x00000000000073c6 */ /* 0x000eb40000000000 */
[----:B--2---:R2:W3:Y:S01]  /*0ca0*/  SYNCS.EXCH.64 URZ, [UR6+0x220], UR4 ;  /* 0x0002200406ff75b2 */ /* 0x0044e20008000100 */
[----:B------:R2:W1:Y:S01]  /*0cb0*/  SYNCS.EXCH.64 URZ, [UR6+0x228], UR4 ;  /* 0x0002280406ff75b2 */ /* 0x0004620008000100 */
[----:B------:R-:W-:Y:S01]  /*0cc0*/  NOP ;  /* 0x0000000000007918 */ /* 0x000fe20000000000 */
.L_x_12:
[----:B------:R-:W4:Y:S01]  /*0cd0*/  SHFL.IDX PT, R0, R159, RZ, 0x1f ;  /* 0x00001fff9f007589 */ /* 0x000f2200000e0000 */
[----:B------:R-:W-:Y:S01]  /*0ce0*/  NOP ;  /* 0x0000000000007918 */ /* 0x000fe20000000000 */
[----:B----4-:R-:W-:-:S13]  /*0cf0*/  ISETP.NE.AND P0, PT, R0, 0x4, PT ;  /* 0x000000040000780c */ /* 0x010fda0003f05270 */
[----:B------:R-:W-:Y:S05]  /*0d00*/  @P0 BRA `(.L_x_13) ;  /* 0x0000000000480947 */ /* 0x000fea0003800000 */
[----:B--23--:R-:W-:Y:S01]  /*0d10*/  UMOV UR4, 0x3a0 ;  /* 0x000003a000047882 */ /* 0x00cfe20000000000 */
[----:B------:R-:W-:Y:S01]  /*0d20*/  UMOV UR6, 0x400 ;  /* 0x0000040000067882 */ /* 0x000fe20000000000 */
[----:B------:R-:W-:Y:S01]  /*0d30*/  USEL UR4, UR4, 0x320, UP4 ;  /* 0x0000032004047887 */ /* 0x000fe2000a000000 */
        /* <DEDUP_REMOVED lines=9> */
[----:B------:R-:W2:Y:S02]  /*0dd0*/  FENCE.VIEW.ASYNC.S ;  /* 0x00000000000073c6 */ /* 0x000ea40000000000 */
[----:B--2---:R4:W2:Y:S08]  /*0de0*/  SYNCS.EXCH.64 URZ, [UR6+0x230], UR8 ;  /* 0x0002300806ff75b2 */ /* 0x0048b00008000100 */
[----:B------:R4:W3:Y:S01]  /*0df0*/  SYNCS.EXCH.64 URZ, [UR6+0x240], UR4 ;  /* 0x0002400406ff75b2 */ /* 0x0008e20008000100 */
[----:B------:R4:W1:Y:S01]  /*0e00*/  SYNCS.EXCH.64 URZ, [UR6+0x238], UR8 ;  /* 0x0002380806ff75b2 */ /* 0x0008620008000100 */
[----:B------:R4:W1:Y:S02]  /*0e10*/  SYNCS.EXCH.64 URZ, [UR6+0x248], UR4 ;  /* 0x0002480406ff75b2 */ /* 0x0008640008000100 */
[----:B----4-:R-:W-:Y:S01]  /*0e20*/  NOP ;  /* 0x0000000000007918 */ /* 0x010fe20000000000 */
.L_x_13:
[----:B------:R-:W4:Y:S01]  /*0e30*/  SHFL.IDX PT, R0, R159, RZ, 0x1f ;  /* 0x00001fff9f007589 */ /* 0x000f2200000e0000 */
[----:B------:R-:W-:Y:S01]  /*0e40*/  NOP ;  /* 0x0000000000007918 */ /* 0x000fe20000000000 */
[----:B----4-:R-:W-:-:S13]  /*0e50*/  ISETP.NE.AND P0, PT, R0, 0x5, PT ;  /* 0x000000050000780c */ /* 0x010fda0003f05270 */
[----:B------:R-:W-:Y:S05]  /*0e60*/  @P0 BRA `(.L_x_14) ;  /* 0x0000000000540947 */ /* 0x000fea0003800000 */
[----:B--23--:R-:W-:Y:S01]  /*0e70*/  UMOV UR4, 0x400 ;  /* 0x0000040000047882 */ /* 0x00cfe20000000000 */
        /* <DEDUP_REMOVED lines=14> */
[----:B------:R4:W1:Y:S01]  /*0f60*/  SYNCS.EXCH.64 URZ, [UR4+0x278], UR8 ;  /* 0x0002780804ff75b2 */ /* 0x0008620008000100 */
[----:B------:R4:W1:Y:S01]  /*0f70*/  SYNCS.EXCH.64 URZ, [UR4+0x260], UR6 ;  /* 0x0002600604ff75b2 */ /* 0x0008620008000100 */
[----:B------:R4:W1:Y:S01]  /*0f80*/  SYNCS.EXCH.64 URZ, [UR4+0x280], UR8 ;  /* 0x0002800804ff75b2 */ /* 0x0008620008000100 */
[----:B------:R4:W1:Y:S01]  /*0f90*/  SYNCS.EXCH.64 URZ, [UR4+0x268], UR6 ;  /* 0x0002680604ff75b2 */ /* 0x0008620008000100 */
[----:B------:R4:W1:Y:S02]  /*0fa0*/  SYNCS.EXCH.64 URZ, [UR4+0x288], UR8 ;  /* 0x0002880804ff75b2 */ /* 0x0008640008000100 */
[----:B----4-:R-:W-:Y:S01]  /*0fb0*/  NOP ;  /* 0x0000000000007918 */ /* 0x010fe20000000000 */
.L_x_14:
[----:B------:R-:W4:Y:S01]  /*0fc0*/  SHFL.IDX PT, R0, R159, RZ, 0x1f ;  /* 0x00001fff9f007589 */ /* 0x000f2200000e0000 */
[----:B------:R-:W-:Y:S01]  /*0fd0*/  ISETP.NE.OR P1, PT, RZ, UR21, !P1 ;  /* 0x00000015ff007c0c */ /* 0x000fe2000cf25670 */
[----:B------:R-:W-:Y:S01]  /*0fe0*/  NOP ;  /* 0x0000000000007918 */ /* 0x000fe20000000000 */
[----:B----4-:R-:W-:-:S13]  /*0ff0*/  ISETP.NE.AND P0, PT, R0, 0x3, PT ;  /* 0x000000030000780c */ /* 0x010fda0003f05270 */
[----:B------:R-:W-:Y:S05]  /*1000*/  @P0 BRA `(.L_x_15) ;  /* 0x0000000000340947 */ /* 0x000fea0003800000 */
[----:B--23--:R-:W-:Y:S01]  /*1010*/  UMOV UR4, 0x400 ;  /* 0x0000040000047882 */ /* 0x00cfe20000000000 */
[----:B------:R-:W-:Y:S01]  /*1020*/  UMOV UR6, 0x20 ;  /* 0x0000002000067882 */ /* 0x000fe20000000000 */
[----:B------:R-:W-:Y:S02]  /*1030*/  ULEA UR4, UR48, UR4, 0x18 ;  /* 0x0000000430047291 */ /* 0x000fe4000f8ec0ff */
[----:B------:R-:W-:-:S04]  /*1040*/  UIADD3 UR6, UPT, UPT, -UR6, 0x100000, URZ ;  /* 0x0010000006067890 */ /* 0x000fc8000fffe1ff */
[----:B------:R-:W-:Y:S02]  /*1050*/  USHF.L.U32 UR7, UR6, 0xb, URZ ;  /* 0x0000000b06077899 */ /* 0x000fe400080006ff */
[----:B------:R-:W-:Y:S01]  /*1060*/  USHF.L.U32 UR6, UR6, 0x1, URZ ;  /* 0x0000000106067899 */ /* 0x000fe200080006ff */
[----:B------:R-:W-:Y:S01]  /*1070*/  ELECT P0, URZ, PT ;  /* 0x0000000000ff782f */ /* 0x000fe20003800000 */
[----:B------:R-:W2:Y:S10]  /*1080*/  FENCE.VIEW.ASYNC.S ;  /* 0x00000000000073c6 */ /* 0x000eb40000000000 */
[----:B--2---:R4:W2:Y:S01]  /*1090*/  SYNCS.EXCH.64 URZ, [UR4+0x290], UR6 ;  /* 0x0002900604ff75b2 */ /* 0x0048a20008000100 */
[----:B------:R4:W3:Y:S01]  /*10a0*/  SYNCS.EXCH.64 URZ, [UR4+0x2a0], UR6 ;  /* 0x0002a00604ff75b2 */ /* 0x0008e20008000100 */
[----:B------:R4:W1:Y:S01]  /*10b0*/  SYNCS.EXCH.64 URZ, [UR4+0x298], UR6 ;  /* 0x0002980604ff75b2 */ /* 0x0008620008000100 */
[----:B------:R4:W1:Y:S02]  /*10c0*/  SYNCS.EXCH.64 URZ, [UR4+0x2a8], UR6 ;  /* 0x0002a80604ff75b2 */ /* 0x0008640008000100 */
[----:B----4-:R-:W-:Y:S01]  /*10d0*/  NOP ;  /* 0x0000000000007918 */ /* 0x010fe20000000000 */
.L_x_15:
[----:B------:R-:W-:Y:S01]  /*10e0*/  VOTEU.ALL UP0, P1 ;  /* 0x0000000000ff7886 */ /* 0x000fe20000800000 */
[----:B--23--:R-:W-:Y:S01]  /*10f0*/  UMOV UR4, 0x20 ;  /* 0x0000002000047882 */ /* 0x00cfe20000000000 */
[----:B------:R-:W2:Y:S01]  /*1100*/  LDCU UR7, c[0x0][0x36c] ;  /* 0x00006d80ff0777ac */ /* 0x000ea20008000800 */
[----:B------:R-:W-:Y:S01]  /*1110*/  NOP ;  /* 0x0000000000007918 */ /* 0x000fe20000000000 */
[----:B------:R-:W-:Y:S01]  /*1120*/  LOP3.LUT R0, R170, 0x1f, RZ, 0xc0, !PT ;  /* 0x0000001faa007812 */ /* 0x000fe200078ec0ff */
[----:B------:R-:W-:Y:S01]  /*1130*/  @!UP0 UMOV UR6, 0x400 ;  /* 0x0000040000068882 */ /* 0x000fe20000000000 */
[----:B------:R-:W-:-:S04]  /*1140*/  @!UP0 UIADD3 UR4, UPT, UPT, -UR4, 0x100000, URZ ;  /* 0x0010000004048890 */ /* 0x000fc8000fffe1ff */
[----:B------:R-:W-:Y:S02]  /*1150*/  @!UP0 USHF.L.U32 UR5, UR4, 0xb, URZ ;  /* 0x0000000b04058899 */ /* 0x000fe400080006ff */
[----:B------:R-:W-:Y:S02]  /*1160*/  @!UP0 USHF.L.U32 UR4, UR4, 0x1, URZ ;  /* 0x0000000104048899 */ /* 0x000fe400080006ff */
[----:B------:R-:W-:Y:S01]  /*1170*/  @!UP0 ULEA UR6, UR48, UR6, 0x18 ;  /* 0x0000000630068291 */ /* 0x000fe2000f8ec0ff */
[----:B------:R-:W-:Y:S01]  /*1180*/  VOTEU.ALL UP0, P1 ;  /* 0x0000000000ff7886 */ /* 0x000fe20000800000 */
[----:B------:R-:W-:Y:S02]  /*1190*/  UISETP.NE.AND UP5, UPT, UR21, URZ, UPT ;  /* 0x000000ff1500728c */ /* 0x000fe4000bfa5270 */
[----:B--2---:R-:W-:Y:S01]  /*11a0*/  UISETP.EQ.U32.AND UP6, UPT, UR7, 0x1, UPT ;  /* 0x000000010700788c */ /* 0x004fe2000bfc2070 */
[----:B------:R-:W2:Y:S07]  /*11b0*/  FENCE.VIEW.ASYNC.S ;  /* 0x00000000000073c6 */ /* 0x000eae0000000000 */
[----:B--2---:R2:W3:Y:S01]  /*11c0*/  @!UP0 SYNCS.EXCH.64 URZ, [UR6+0x2b0], UR4 ;  /* 0x0002b00406ff85b2 */ /* 0x0044e20008000100 */
[----:B------:R-:W-:Y:S05]  /*11d0*/  BRA.U !UP6, `(.L_x_16) ;  /* 0x000000010e087547 */ /* 0x000fea000b800000 */
[----:B-1-3--:R-:W-:Y:S01]  /*11e0*/  UCGABAR_ARV ;  /* 0x00000000000079c7 */ /* 0x00afe20008000000 */
[----:B------:R-:W-:Y:S05]  /*11f0*/  BRA `(.L_x_17) ;  /* 0x0000000000047947 */ /* 0x000fea0003800000 */
.L_x_16:
[----:B-1-3--:R-:W-:Y:S01]  /*1200*/  NOP ;  /* 0x0000000000007918 */ /* 0x00afe20000000000 */
.L_x_17:
[----:B------:R-:W1:Y:S01]  /*1210*/  S2UR UR23, SR_CTAID.X ;  /* 0x00000000001779c3 */ /* 0x000e620000002500 */
[----:B------:R-:W-:-:S05]  /*1220*/  CS2R.32 R3, SR_CgaSize ;  /* 0x0000000000037805 */ /* 0x000fca0000008a00 */
[----:B------:R-:W-:-:S05]  /*1230*/  IMAD R3, R3, -0xa0, RZ ;  /* 0xffffff6003037824 */ /* 0x000fca00078e02ff */
[----:B--2---:R-:W-:-:S14]  /*1240*/  R2UR UR5, R3 ;  /* 0x00000000030572ca */ /* 0x004fdc00000e0000 */
[----:B------:R-:W2:Y:S01]  /*1250*/  LDCU UR5, c[0x0][UR5+0x2b0] ;  /* 0x00005600050577ac */ /* 0x000ea20008000800 */
[----:B------:R-:W-:-:S05]  /*1260*/  CS2R.32 R3, SR_CgaSize ;  /* 0x0000000000037805 */ /* 0x000fca0000008a00 */
[----:B------:R-:W-:-:S05]  /*1270*/  IMAD R3, R3, -0xa0, RZ ;  /* 0xffffff6003037824 */ /* 0x000fca00078e02ff */
[----:B------:R-:W-:-:S14]  /*1280*/  R2UR UR4, R3 ;  /* 0x00000000030472ca */ /* 0x000fdc00000e0000 */
[----:B------:R-:W3:Y:S01]  /*1290*/  LDCU UR4, c[0x0][UR4+0x2b4] ;  /* 0x00005680040477ac */ /* 0x000ee20008000800 */
[----:B------:R-:W4:Y:S01]  /*12a0*/  S2UR UR32, SR_CTAID.Y ;  /* 0x00000000002079c3 */ /* 0x000f220000002600 */
[----:B------:R-:W-:-:S05]  /*12b0*/  CS2R.32 R3, SR_CgaSize ;  /* 0x0000000000037805 */ /* 0x000fca0000008a00 */
[----:B------:R-:W-:-:S05]  /*12c0*/  IMAD R3, R3, -0xa0, RZ ;  /* 0xffffff6003037824 */ /* 0x000fca00078e02ff */
[----:B------:R-:W-:-:S14]  /*12d0*/  R2UR UR59, R3 ;  /* 0x00000000033b72ca */ /* 0x000fdc00000e0000 */
[----:B------:R-:W3:Y:S01]  /*12e0*/  LDCU UR59, c[0x0][UR59+0x2a0] ;  /* 0x000054003b3b77ac */ /* 0x000ee20008000800 */
[----:B------:R-:W-:-:S05]  /*12f0*/  CS2R.32 R3, SR_CgaSize ;  /* 0x0000000000037805 */ /* 0x000fca0000008a00 */
[----:B------:R-:W-:-:S05]  /*1300*/  IMAD R3, R3, -0xa0, RZ ;  /* 0xffffff6003037824 */ /* 0x000fca00078e02ff */
[----:B------:R-:W-:-:S14]  /*1310*/  R2UR UR62, R3 ;  /* 0x00000000033e72ca */ /* 0x000fdc00000e0000 */
[----:B------:R-:W3:Y:S01]  /*1320*/  LDCU UR62, c[0x0][UR62+0x2a4] ;  /* 0x000054803e3e77ac */ /* 0x000ee20008000800 */
[----:B------:R-:W-:Y:S01]  /*1330*/  UISETP.GT.U32.AND UP0, UPT, UR27, 0xffff, UPT ;  /* 0x0000ffff1b00788c */ /* 0x000fe2000bf04070 */
[----:B------:R-:W3:Y:S01]  /*1340*/  LDCU UR22, c[0x0][0xb24] ;  /* 0x00016480ff1677ac */ /* 0x000ee20008000800 */
[----:B------:R-:W3:Y:S01]  /*1350*/  LDCU UR42, c[0x0][0xb24] ;  /* 0x00016480ff2a77ac */ /* 0x000ee20008000800 */
[----:B-1----:R-:W-:Y:S01]  /*1360*/  I2FP.F32.U32 R3, UR23 ;  /* 0x0000001700037c45 */ /* 0x002fe20008201000 */
[----:B------:R-:W1:Y:S04]  /*1370*/  LDCU UR26, c[0x0][0xb30] ;  /* 0x00016600ff1a77ac */ /* 0x000e680008000800 */
[----:B--2---:R-:W-:Y:S01]  /*1380*/  FMUL R3, R3, UR5 ;  /* 0x0000000503037c20 */ /* 0x004fe20008400000 */
[----:B------:R-:W-:Y:S01]  /*1390*/  USEL UR5, UR27, 0xffff, !UP0 ;  /* 0x0000ffff1b057887 */ /* 0x000fe2000c000000 */
[----:B----4-:R-:W-:Y:S01]  /*13a0*/  I2FP.F32.U32 R2, UR32 ;  /* 0x0000002000027c45 */ /* 0x010fe20008201000 */
[----:B------:R-:W-:-:S03]  /*13b0*/  USHF.L.U32 UR28, UR48, 0x9, URZ ;  /* 0x00000009301c7899 */ /* 0x000fc600080006ff */
[----:B------:R-:W2:Y:S01]  /*13c0*/  F2I.U32.TRUNC.NTZ R3, R3 ;  /* 0x0000000300037305 */ /* 0x000ea2000020f000 */
[----:B------:R-:W-:Y:S01]  /*13d0*/  ULOP3.LUT UR24, UR5, 0xffff, URZ, 0xc0, !UPT ;  /* 0x0000ffff05187892 */ /* 0x000fe2000f8ec0ff */
[----:B---3--:R-:W-:-:S06]  /*13e0*/  FMUL R2, R2, UR4 ;  /* 0x0000000402027c20 */ /* 0x008fcc0008400000 */
[----:B------:R-:W3:Y:S01]  /*13f0*/  F2I.U32.TRUNC.NTZ R2, R2 ;  /* 0x0000000200027305 */ /* 0x000ee2000020f000 */
[----:B--2---:R-:W-:Y:S02]  /*1400*/  R2UR UR4, R3 ;  /* 0x00000000030472ca */ /* 0x004fe400000e0000 */
[----:B------:R-:W-:Y:S02]  /*1410*/  PRMT R3, RZ, 0x7610, R3 ;  /* 0x00007610ff037816 */ /* 0x000fe40000000003 */
[----:B---3--:R-:W-:Y:S02]  /*1420*/  R2UR UR6, R2 ;  /* 0x00000000020672ca */ /* 0x008fe400000e0000 */
[----:B------:R-:W-:-:S07]  /*1430*/  PRMT R2, RZ, 0x7610, R2 ;  /* 0x00007610ff027816 */ /* 0x000fce0000000002 */
[----:B------:R-:W-:-:S04]  /*1440*/  UIADD3 UR5, UPT, UPT, -UR4, URZ, URZ ;  /* 0x000000ff04057290 */ /* 0x000fc8000fffe1ff */
[----:B------:R-:W-:Y:S02]  /*1450*/  UIMAD UR59, UR59, UR5, UR23 ;  /* 0x000000053b3b72a4 */ /* 0x000fe4000f8e0217 */
[----:B------:R-:W-:-:S04]  /*1460*/  UIADD3 UR4, UPT, UPT, -UR6, URZ, URZ ;  /* 0x000000ff06047290 */ /* 0x000fc8000fffe1ff */
[----:B------:R-:W-:Y:S01]  /*1470*/  UIMAD UR62, UR62, UR4, UR32 ;  /* 0x000000043e3e72a4 */ /* 0x000fe2000f8e0220 */
[----:B-1----:R-:W-:Y:S11]  /*1480*/  BRA.U UP5, `(.L_x_18) ;  /* 0x00000001053c7547 */ /* 0x002ff6000b800000 */
[----:B------:R-:W-:Y:S02]  /*1490*/  UISETP.NE.AND UP0, UPT, UR62, URZ, UPT ;  /* 0x000000ff3e00728c */ /* 0x000fe4000bf05270 */
[----:B------:R-:W-:Y:S02]  /*14a0*/  ULOP3.LUT UR4, UR59, 0x2, URZ, 0x3c, !UPT ;  /* 0x000000023b047892 */ /* 0x000fe4000f8e3cff */
[----:B------:R-:W-:Y:S02]  /*14b0*/  UISETP.GT.U32.AND UP2, UPT, UR59, 0x1, UP0 ;  /* 0x000000013b00788c */ /* 0x000fe40008744070 */
[----:B------:R-:W-:Y:S02]  /*14c0*/  UISETP.GT.U32.AND UP0, UPT, UR4, 0x1, UP0 ;  /* 0x000000010400788c */ /* 0x000fe40008704070 */
[----:B------:R-:W-:Y:S02]  /*14d0*/  USEL UR5, URZ, 0x2, UP2 ;  /* 0x00000002ff057887 */ /* 0x000fe40009000000 */
[----:B------:R-:W-:-:S02]  /*14e0*/  USEL UR6, URZ, 0x1, UP2 ;  /* 0x00000001ff067887 */ /* 0x000fc40009000000 */
[----:B------:R-:W-:Y:S02]  /*14f0*/  USEL UR4, URZ, 0x4, UP0 ;  /* 0x00000004ff047887 */ /* 0x000fe40008000000 */
[----:B------:R-:W-:Y:S02]  /*1500*/  ULOP3.LUT UR7, UR59, 0xfffffffe, URZ, 0xc0, !UPT ;  /* 0xfffffffe3b077892 */ /* 0x000fe4000f8ec0ff */
[----:B------:R-:W-:Y:S02]  /*1510*/  USEL UR8, URZ, 0x8, UP0 ;  /* 0x00000008ff087887 */ /* 0x000fe40008000000 */
[----:B------:R-:W-:-:S03]  /*1520*/  UIADD3 UR4, UPT, UPT, UR4, UR5, UR6 ;  /* 0x0000000504047290 */ /* 0x000fc6000fffe006 */
[----:B------:R-:W-:Y:S01]  /*1530*/  UMOV UR5, 0x3 ;  /* 0x0000000300057882 */ /* 0x000fe20000000000 */
[----:B------:R-:W-:Y:S02]  /*1540*/  UIADD3 UR4, UPT, UPT, UR4, UR8, URZ ;  /* 0x0000000804047290 */ /* 0x000fe4000fffe0ff */
[----:B------:R-:W-:-:S04]  /*1550*/  USHF.L.U32 UR5, UR5, UR7, URZ ;  /* 0x0000000705057299 */ /* 0x000fc800080006ff */
[----:B------:R-:W-:Y:S02]  /*1560*/  MOV R3, UR4 ;  /* 0x0000000400037c02 */ /* 0x000fe40008000f00 */
[----:B------:R-:W-:-:S07]  /*1570*/  MOV R2, UR5 ;  /* 0x0000000500027c02 */ /* 0x000fce0008000f00 */
.L_x_18:
[----:B------:R-:W1:Y:S01]  /*1580*/  S2UR UR36, SR_CTAID.Z ;  /* 0x00000000002479c3 */ /* 0x000e620000002700 */
[----:B------:R-:W-:Y:S01]  /*1590*/  UISETP.GE.AND UP0, UPT, UR22, 0x1, UPT ;  /* 0x000000011600788c */ /* 0x000fe2000bf06270 */
[----:B------:R-:W-:Y:S01]  /*15a0*/  UMOV UR30, 0x5 ;  /* 0x00000005001e7882 */ /* 0x000fe20000000000 */
[----:B------:R-:W-:-:S07]  /*15b0*/  UMOV UR20, UR23 ;  /* 0x0000001700147c82 */ /* 0x000fce0008000000 */
[----:B------:R-:W-:Y:S05]  /*15c0*/  BRA.U !UP0, `(.L_x_19) ;  /* 0x0000000108d47547 */ /* 0x000fea000b800000 */
[----:B------:R-:W2:Y:S01]  /*15d0*/  LDCU.128 UR16, c[0x0][0xb10] ;  /* 0x00016200ff1077ac */ /* 0x000ea20008000c00 */
[----:B------:R-:W3:Y:S01]  /*15e0*/  LDCU UR13, c[0x0][0x370] ;  /* 0x00006e00ff0d77ac */ /* 0x000ee20008000800 */
[----:B------:R-:W4:Y:S01]  /*15f0*/  LDCU UR8, c[0x0][0x374] ;  /* 0x00006e80ff0877ac */ /* 0x000f220008000800 */
[----:B------:R-:W1:Y:S01]  /*1600*/  LDCU UR25, c[0x0][0xb0c] ;  /* 0x00016180ff1977ac */ /* 0x000e620008000800 */
[----:B------:R-:W1:Y:S01]  /*1610*/  LDCU UR20, c[0x0][0xb20] ;  /* 0x00016400ff1477ac */ /* 0x000e620008000800 */
[----:B--2---:R-:W-:Y:S01]  /*1620*/  UIMAD.WIDE.U32 UR4, UR23, UR16, URZ ;  /* 0x00000010170472a5 */ /* 0x004fe2000f8e00ff */
[----:B------:R-:W2:Y:S01]  /*1630*/  LDCU.64 UR14, c[0x0][0xb28] ;  /* 0x00016500ff0e77ac */ /* 0x000ea20008000a00 */
[----:B------:R-:W-:-:S05]  /*1640*/  UISETP.NE.AND UP3, UPT, UR18, 0x1, UPT ;  /* 0x000000011200788c */ /* 0x000fca000bf65270 */
[----:B------:R-:W-:Y:S01]  /*1650*/  UMOV UR4, UR5 ;  /* 0x0000000500047c82 */ /* 0x000fe20008000000 */
[----:B---3--:R-:W-:Y:S02]  /*1660*/  UIMAD.WIDE.U32 UR6, UR13, UR16, URZ ;  /* 0x000000100d0672a5 */ /* 0x008fe4000f8e00ff */
[----:B------:R-:W-:Y:S02]  /*1670*/  USHF.R.U32.HI UR9, URZ, UR17, UR4 ;  /* 0x00000011ff097299 */ /* 0x000fe40008011604 */
[----:B----4-:R-:W-:Y:S02]  /*1680*/  UIMAD.WIDE.U32 UR4, UR8, UR19, URZ ;  /* 0x00000013080472a5 */ /* 0x010fe4000f8e00ff */
[----:B-1----:R-:W-:Y:S01]  /*1690*/  UISETP.NE.AND UP0, UPT, UR25, 0x1, UPT ;  /* 0x000000011900788c */ /* 0x002fe2000bf05270 */
[----:B------:R-:W-:Y:S01]  /*16a0*/  UMOV UR6, UR7 ;  /* 0x0000000700067c82 */ /* 0x000fe20008000000 */
[----:B------:R-:W-:-:S03]  /*16b0*/  UISETP.NE.AND UP2, UPT, UR22, 0x1, UPT ;  /* 0x000000011600788c */ /* 0x000fc6000bf45270 */
[----:B------:R-:W-:Y:S01]  /*16c0*/  UMOV UR4, UR5 ;  /* 0x0000000500047c82 */ /* 0x000fe20008000000 */
[----:B------:R-:W-:Y:S02]  /*16d0*/  USEL UR12, UR23, UR9, !UP0 ;  /* 0x00000009170c7287 */ /* 0x000fe4000c000000 */
[----:B------:R-:W-:-:S03]  /*16e0*/  @UP3 USHF.R.U32.HI UR8, URZ, UR20, UR4 ;  /* 0x00000014ff083299 */ /* 0x000fc60008011604 */
[----:B------:R-:W-:Y:S02]  /*16f0*/  @UP0 USHF.R.U32.HI UR13, URZ, UR17, UR6 ;  /* 0x00000011ff0d0299 */ /* 0x000fe40008011606 */
[----:B------:R-:W-:Y:S02]  /*1700*/  UIMAD.WIDE.U32 UR6, UR32, UR19, URZ ;  /* 0x00000013200672a5 */ /* 0x000fe4000f8e00ff */
[----:B--2---:R-:W-:Y:S02]  /*1710*/  UIMAD.WIDE.U32 UR4, UR8, UR14, URZ ;  /* 0x0000000e080472a5 */ /* 0x004fe4000f8e00ff */
[----:B------:R-:W-:-:S03]  /*1720*/  UIMAD.WIDE.U32 UR10, UR13, UR14, URZ ;  /* 0x0000000e0d0a72a5 */ /* 0x000fc6000f8e00ff */
[----:B------:R-:W-:Y:S02]  /*1730*/  UMOV UR6, UR7 ;  /* 0x0000000700067c82 */ /* 0x000fe40008000000 */
[----:B------:R-:W-:Y:S01]  /*1740*/  UMOV UR4, UR5 ;  /* 0x0000000500047c82 */ /* 0x000fe20008000000 */
[----:B------:R-:W-:Y:S02]  /*1750*/  USHF.R.U32.HI UR6, URZ, UR20, UR6 ;  /* 0x00000014ff067299 */ /* 0x000fe40008011606 */
[----:B------:R-:W-:Y:S01]  /*1760*/  @UP2 USHF.R.U32.HI UR8, URZ, UR15, UR4 ;  /* 0x0000000fff082299 */ /* 0x000fe20008011604 */
[----:B------:R-:W-:Y:S01]  /*1770*/  UMOV UR5, UR11 ;  /* 0x0000000b00057c82 */ /* 0x000fe20008000000 */
[----:B------:R-:W-:Y:S02]  /*1780*/  USEL UR4, UR32, UR6, !UP3 ;  /* 0x0000000620047287 */ /* 0x000fe4000d800000 */
[----:B------:R-:W-:Y:S02]  /*1790*/  @UP2 USHF.R.U32.HI UR13, URZ, UR15, UR5 ;  /* 0x0000000fff0d2299 */ /* 0x000fe40008011605 */
[----:B------:R-:W-:-:S02]  /*17a0*/  UIMAD UR5, UR8, UR22, URZ ;  /* 0x00000016080572a4 */ /* 0x000fc4000f8e02ff */
[----:B------:R-:W-:Y:S02]  /*17b0*/  UIMAD UR8, UR13, UR22, URZ ;  /* 0x000000160d0872a4 */ /* 0x000fe4000f8e02ff */
[----:B------:R-:W-:Y:S02]  /*17c0*/  UISETP.GE.AND UP0, UPT, UR4, UR5, UPT ;  /* 0x000000050400728c */ /* 0x000fe4000bf06270 */
[----:B------:R-:W-:Y:S02]  /*17d0*/  UIMAD.WIDE.U32 UR6, UR4, UR14, URZ ;  /* 0x0000000e040672a5 */ /* 0x000fe4000f8e00ff */
[----:B------:R-:W-:Y:S02]  /*17e0*/  UISETP.GE.OR UP0, UPT, UR12, UR8, UP0 ;  /* 0x000000080c00728c */ /* 0x000fe40008706670 */
[----:B------:R-:W-:Y:S02]  /*17f0*/  UIMAD.WIDE.U32 UR8, UR12, UR14, URZ ;  /* 0x0000000e0c0872a5 */ /* 0x000fe4000f8e00ff */
[----:B------:R-:W-:Y:S01]  /*1800*/  UIADD3 UR20, UPT, UPT, -UR12, URZ, URZ ;  /* 0x000000ff0c147290 */ /* 0x000fe2000fffe1ff */
[----:B------:R-:W-:Y:S01]  /*1810*/  UMOV UR6, UR7 ;  /* 0x0000000700067c82 */ /* 0x000fe20008000000 */
[----:B------:R-:W-:-:S02]  /*1820*/  UIADD3 UR7, UPT, UPT, -UR4, URZ, URZ ;  /* 0x000000ff04077290 */ /* 0x000fc4000fffe1ff */
[----:B------:R-:W-:-:S03]  /*1830*/  USHF.R.U32.HI UR6, URZ, UR15, UR6 ;  /* 0x0000000fff067299 */ /* 0x000fc60008011606 */
[----:B------:R-:W-:Y:S01]  /*1840*/  @!UP0 UMOV UR5, UR9 ;  /* 0x0000000900058c82 */ /* 0x000fe20008000000 */
[----:B------:R-:W-:Y:S02]  /*1850*/  UIMAD UR32, UR18, UR7, UR32 ;  /* 0x00000007122072a4 */ /* 0x000fe4000f8e0220 */
[----:B------:R-:W-:Y:S02]  /*1860*/  USEL UR6, UR4, UR6, !UP2 ;  /* 0x0000000604067287 */ /* 0x000fe4000d000000 */
[----:B------:R-:W-:Y:S02]  /*1870*/  @!UP0 USHF.R.U32.HI UR5, URZ, UR15, UR5 ;  /* 0x0000000fff058299 */ /* 0x000fe40008011605 */
[----:B------:R-:W-:Y:S02]  /*1880*/  UIADD3 UR7, UPT, UPT, -UR6, URZ, URZ ;  /* 0x000000ff06077290 */ /* 0x000fe4000fffe1ff */
[----:B------:R-:W-:Y:S02]  /*1890*/  @!UP0 USEL UR5, UR12, UR5, !UP2 ;  /* 0x000000050c058287 */ /* 0x000fe4000d000000 */
[----:B------:R-:W-:-:S02]  /*18a0*/  UIMAD UR7, UR22, UR7, UR4 ;  /* 0x00000007160772a4 */ /* 0x000fc4000f8e0204 */
[----:B------:R-:W-:Y:S02]  /*18b0*/  @!UP0 UIADD3 UR6, UPT, UPT, UR6, -UR5, URZ ;  /* 0x8000000506068290 */ /* 0x000fe4000fffe0ff */
[----:B------:R-:W-:Y:S02]  /*18c0*/  @!UP0 UIMAD UR7, UR7, UR13, UR5 ;  /* 0x0000000d070782a4 */ /* 0x000fe4000f8e0205 */
[----:B------:R-:W-:Y:S02]  /*18d0*/  @!UP0 UIMAD UR4, UR6, UR22, UR12 ;  /* 0x00000016060482a4 */ /* 0x000fe4000f8e020c */
[----:B------:R-:W-:Y:S02]  /*18e0*/  UIMAD UR20, UR25, UR20, UR23 ;  /* 0x00000014191472a4 */ /* 0x000fe4000f8e0217 */
[----:B------:R-:W-:Y:S01]  /*18f0*/  UIMAD UR32, UR4, UR18, UR32 ;  /* 0x00000012042072a4 */ /* 0x000fe2000f8e0220 */
[----:B------:R-:W-:Y:S02]  /*1900*/  @!UP0 UMOV UR12, UR7 ;  /* 0x00000007000c8c82 */ /* 0x000fe40008000000 */
[----:B------:R-:W-:-:S12]  /*1910*/  UIMAD UR20, UR12, UR25, UR20 ;  /* 0x000000190c1472a4 */ /* 0x000fd8000f8e0214 */
.L_x_19:
[----:B------:R-:W-:Y:S02]  /*1920*/  UISETP.NE.AND UP2, UPT, UR26, 0x1, UPT ;  /* 0x000000011a00788c */ /* 0x000fe4000bf45270 */
[----:B------:R-:W-:Y:S02]  /*1930*/  UISETP.NE.AND UP0, UPT, UR21, 0x2, UPT ;  /* 0x000000021500788c */ /* 0x000fe4000bf05270 */
[----:B------:R-:W-:Y:S02]  /*1940*/  ULOP3.LUT UR28, UR28, 0x400, URZ, 0xc0, !UPT ;  /* 0x000004001c1c7892 */ /* 0x000fe4000f8ec0ff */
[----:B------:R-:W-:-:S03]  /*1950*/  USHF.L.U32 UR24, UR30, UR24, URZ ;  /* 0x000000181e187299 */ /* 0x000fc600080006ff */
[----:B------:R-:W-:Y:S09]  /*1960*/  BRA.U UP2, `(.L_x_20) ;  /* 0x0000000102407547 */ /* 0x000ff2000b800000 */
[----:B------:R-:W2:Y:S01]  /*1970*/  LDCU.128 UR8, c[0x0][0xb10] ;  /* 0x00016200ff0877ac */ /* 0x000ea20008000c00 */
[----:B------:R-:W3:Y:S01]  /*1980*/  LDCU UR12, c[0x0][0xb0c] ;  /* 0x00016180ff0c77ac */ /* 0x000ee20008000800 */
[----:B------:R-:W4:Y:S01]  /*1990*/  LDCU UR13, c[0x0][0xb20] ;  /* 0x00016400ff0d77ac */ /* 0x000f220008000800 */
[----:B--2---:R-:W-:Y:S02]  /*19a0*/  UIMAD.WIDE.U32 UR4, UR20, UR8, URZ ;  /* 0x00000008140472a5 */ /* 0x004fe4000f8e00ff */
[----:B------:R-:W-:Y:S02]  /*19b0*/  UIMAD.WIDE.U32 UR6, UR32, UR11, URZ ;  /* 0x0000000b200672a5 */ /* 0x000fe4000f8e00ff */
[----:B---3--:R-:W-:Y:S02]  /*19c0*/  UISETP.NE.AND UP2, UPT, UR12, 0x1, UPT ;  /* 0x000000010c00788c */ /* 0x008fe4000bf45270 */
[----:B------:R-:W-:-:S03]  /*19d0*/  USHF.R.U32.HI UR5, URZ, UR9, UR5 ;  /* 0x00000009ff057299 */ /* 0x000fc60008011605 */
[----:B------:R-:W-:Y:S01]  /*19e0*/  UMOV UR4, UR7 ;  /* 0x0000000700047c82 */ /* 0x000fe20008000000 */
[----:B------:R-:W-:Y:S02]  /*19f0*/  USEL UR5, UR20, UR5, !UP2 ;  /* 0x0000000514057287 */ /* 0x000fe4000d000000 */
[----:B------:R-:W-:Y:S02]  /*1a00*/  UISETP.NE.AND UP2, UPT, UR10, 0x1, UPT ;  /* 0x000000010a00788c */ /* 0x000fe4000bf45270 */
[----:B----4-:R-:W-:-:S04]  /*1a10*/  USHF.R.U32.HI UR4, URZ, UR13, UR4 ;  /* 0x0000000dff047299 */ /* 0x010fc80008011604 */
[----:B------:R-:W-:-:S04]  /*1a20*/  USEL UR4, UR32, UR4, !UP2 ;  /* 0x0000000420047287 */ /* 0x000fc8000d000000 */
[----:B------:R-:W-:Y:S02]  /*1a30*/  UIADD3 UR6, UPT, UPT, -UR4, UR5, URZ ;  /* 0x0000000504067290 */ /* 0x000fe4000fffe1ff */
[----:B------:R-:W-:Y:S02]  /*1a40*/  UIADD3 UR4, UPT, UPT, UR4, -UR5, URZ ;  /* 0x8000000504047290 */ /* 0x000fe4000fffe0ff */
[----:B------:R-:W-:Y:S02]  /*1a50*/  UIMAD UR32, UR6, UR10, UR32 ;  /* 0x0000000a062072a4 */ /* 0x000fe4000f8e0220 */
[----:B------:R-:W-:-:S12]  /*1a60*/  UIMAD UR20, UR4, UR12, UR20 ;  /* 0x0000000c041472a4 */ /* 0x000fd8000f8e0214 */
.L_x_20:
[----:B------:R-:W-:Y:S05]  /*1a70*/  BRA.U !UP6, `(.L_x_21) ;  /* 0x000000010e0c7547 */ /* 0x000fea000b800000 */
[----:B------:R-:W-:Y:S01]  /*1a80*/  UCGABAR_WAIT ;  /* 0x0000000000007dc7 */ /* 0x000fe20008000000 */
[----:B------:R-:W-:Y:S01]  /*1a90*/  CCTL.IVALL ;  /* 0x00000000ff00798f */ /* 0x000fe20002000000 */
[----:B------:R-:W-:Y:S05]  /*1aa0*/  BRA `(.L_x_22) ;  /* 0x0000000000047947 */ /* 0x000fea0003800000 */
.L_x_21:
[----:B------:R-:W-:Y:S06]  /*1ab0*/  BAR.SYNC.DEFER_BLOCKING 0x0 ;  /* 0x0000000000007b1d */ /* 0x000fec0000010000 */
.L_x_22:
[----:B------:R-:W-:Y:S05]  /*1ac0*/  BRA.U UP0, `(.L_x_23) ;  /* 0x0000002100c47547 */ /* 0x000fea000b800000 */
[----:B------:R-:W2:Y:S01]  /*1ad0*/  LDCU UR6, c[0x0][0x38c] ;  /* 0x00007180ff0677ac */ /* 0x000ea20008000800 */
[----:B------:R-:W-:Y:S01]  /*1ae0*/  PLOP3.LUT P1, PT, PT, PT, UP4, 0x80, 0x8 ;  /* 0x000000000008781c */ /* 0x000fe20003f2f048 */
[----:B------:R-:W-:Y:S01]  /*1af0*/  IMAD.MOV.U32 R12, RZ, RZ, 0x1 ;  /* 0x00000001ff0c7424 */ /* 0x000fe200078e00ff */
[----:B------:R-:W-:Y:S01]  /*1b00*/  ISETP.NE.AND P2, PT, R0, RZ, P3 ;  /* 0x000000ff0000720c */ /* 0x000fe20001f45270 */
[----:B------:R-:W-:Y:S01]  /*1b10*/  USHF.L.U32 UR7, UR23, 0x6, URZ ;  /* 0x0000000617077899 */ /* 0x000fe200080006ff */
[----:B------:R-:W-:Y:S01]  /*1b20*/  PLOP3.LUT P1, PT, P1, PT, PT, 0x8, 0x80 ;  /* 0x000000000080781c */ /* 0x000fe20000f2e170 */
[----:B------:R-:W-:Y:S01]  /*1b30*/  UMOV UR13, 0x400 ;  /* 0x00000400000d7882 */ /* 0x000fe20000000000 */
[----:B------:R-:W-:Y:S01]  /*1b40*/  UISETP.NE.AND UP1, UPT, UR21, URZ, UPT ;  /* 0x000000ff1500728c */ /* 0x000fe2000bf25270 */
[----:B------:R-:W-:Y:S01]  /*1b50*/  CS2R R10, SRZ ;  /* 0x00000000000a7805 */ /* 0x000fe2000001ff00 */
[----:B------:R-:W-:Y:S01]  /*1b60*/  ULEA UR13, UR48, UR13, 0x18 ;  /* 0x0000000d300d7291 */ /* 0x000fe2000f8ec0ff */
[----:B------:R-:W-:Y:S01]  /*1b70*/  IMAD.MOV.U32 R9, RZ, RZ, RZ ;  /* 0x000000ffff097224 */ /* 0x000fe200078e00ff */
[----:B------:R-:W3:Y:S01]  /*1b80*/  LDCU UR39, c[0x0][0x370] ;  /* 0x00006e00ff2777ac */ /* 0x000ee20008000800 */
[----:B------:R-:W-:Y:S01]  /*1b90*/  IMAD.MOV.U32 R8, RZ, RZ, 0x1 ;  /* 0x00000001ff087424 */ /* 0x000fe200078e00ff */
[----:B------:R-:W4:Y:S01]  /*1ba0*/  LDCU.64 UR26, c[0x0][0x348] ;  /* 0x00006900ff1a77ac */ /* 0x000f220008000a00 */
[----:B--2---:R-:W-:-:S02]  /*1bb0*/  UIADD3 UR5, UPT, UPT, UR6, 0x1f, URZ ;  /* 0x0000001f06057890 */ /* 0x004fc4000fffe0ff */
[----:B------:R-:W-:Y:S02]  /*1bc0*/  UIADD3 UR46, UPT, UPT, UR6, 0x3e, URZ ;  /* 0x0000003e062e7890 */ /* 0x000fe4000fffe0ff */
[----:B------:R-:W-:Y:S02]  /*1bd0*/  USHF.R.S32.HI UR4, URZ, 0x1f, UR5 ;  /* 0x0000001fff047899 */ /* 0x000fe40008011405 */
[----:B------:R-:W-:Y:S02]  /*1be0*/  USHF.L.U32 UR47, UR23, 0x7, URZ ;  /* 0x00000007172f7899 */ /* 0x000fe400080006ff */
[----:B------:R-:W-:Y:S02]  /*1bf0*/  ULEA.HI UR4, UR4, UR5, URZ, 0x5 ;  /* 0x0000000504047291 */ /* 0x000fe4000f8f28ff */
[----:B------:R-:W-:Y:S02]  /*1c00*/  UIADD3 UR5, UPT, UPT, UR6, -0x1, URZ ;  /* 0xffffffff06057890 */ /* 0x000fe4000fffe0ff */
[----:B------:R-:W-:-:S02]  /*1c10*/  USHF.R.S32.HI UR41, URZ, 0x5, UR4 ;  /* 0x00000005ff297899 */ /* 0x000fc40008011404 */
[----:B------:R-:W-:Y:S02]  /*1c20*/  UISETP.GE.U32.AND UP2, UPT, UR5, -0x3f, UPT ;  /* 0xffffffc10500788c */ /* 0x000fe4000bf46070 */
[----:B------:R-:W-:Y:S02]  /*1c30*/  UISETP.LT.U32.AND UP0, UPT, UR41, 0x20, UPT ;  /* 0x000000202900788c */ /* 0x000fe4000bf01070 */
[----:B------:R-:W-:Y:S02]  /*1c40*/  ULOP3.LUT UR5, UR7, 0x40, URZ, 0xc0, !UPT ;  /* 0x0000004007057892 */ /* 0x000fe4000f8ec0ff */
[----:B------:R-:W-:Y:S01]  /*1c50*/  USEL UR40, UR41, 0x20, UP0 ;  /* 0x0000002029287887 */ /* 0x000fe20008000000 */
[----:B------:R-:W2:Y:S03]  /*1c60*/  LDCU UR38, c[0x0][0x374] ;  /* 0x00006e80ff2677ac */ /* 0x000ea60008000800 */
[----:B------:R-:W-:-:S02]  /*1c70*/  UIADD3 UR4, UPT, UPT, UR40, -0x1, URZ ;  /* 0xffffffff28047890 */ /* 0x000fc4000fffe0ff */
[----:B------:R-:W-:Y:S02]  /*1c80*/  @UP2 UIADD3 UR4, UPT, UPT, UR40, URZ, URZ ;  /* 0x000000ff28042290 */ /* 0x000fe4000fffe0ff */
[----:B------:R-:W-:Y:S02]  /*1c90*/  USEL UR21, UR37, 0x2, UP1 ;  /* 0x0000000225157887 */ /* 0x000fe40008800000 */
[----:B------:R-:W-:Y:S02]  /*1ca0*/  UIADD3 UR30, UPT, UPT, UR13, 0x28600, UR28 ;  /* 0x000286000d1e7890 */ /* 0x000fe4000fffe01c */
[----:B------:R-:W-:Y:S02]  /*1cb0*/  ULEA.HI UR44, UR28, UR5, URZ, 0x1b ;  /* 0x000000051c2c7291 */ /* 0x000fe4000f8fd8ff */
[----:B------:R-:W-:Y:S02]  /*1cc0*/  UIADD3 UR45, UPT, UPT, UR41, -UR40, URZ ;  /* 0x80000028292d7290 */ /* 0x000fe4000fffe0ff */
[----:B------:R-:W-:-:S02]  /*1cd0*/  UIADD3 UR29, UPT, UPT, UR4, 0x1, URZ ;  /* 0x00000001041d7890 */ /* 0x000fc4000fffe0ff */
[----:B------:R-:W-:Y:S01]  /*1ce0*/  UIADD3 UR43, UPT, UPT, -UR4, URZ, URZ ;  /* 0x000000ff042b7290 */ /* 0x000fe2000fffe1ff */
[----:B--234-:R-:W-:-:S11]  /*1cf0*/  UMOV UR6, URZ ;  /* 0x000000ff00067c82 */ /* 0x01cfd60008000000 */
.L_x_43:
[----:B------:R-:W-:-:S09]  /*1d00*/  UISETP.NE.AND UP0, UPT, UR48, URZ, UPT ;  /* 0x000000ff3000728c */ /* 0x000fd2000bf05270 */
[----:B-1----:R-:W-:Y:S05]  /*1d10*/  BRA.U UP0, `(.L_x_24) ;  /* 0x0000000100287547 */ /* 0x002fea000b800000 */
[----:B------:R-:W-:Y:S02]  /*1d20*/  LEA R0, R9, UR13, 0x3 ;  /* 0x0000000d09007c11 */ /* 0x000fe4000f8e18ff */
[----:B------:R-:W-:-:S04]  /*1d30*/  SHF.L.U32 R3, R8, 0x1f, RZ ;  /* 0x0000001f08037819 */ /* 0x000fc800000006ff */
[----:B------:R-:W2:Y:S02]  /*1d40*/  SYNCS.PHASECHK.TRANS64.TRYWAIT P0, [R0+URZ+0x2a0], R3 ;  /* 0x0002a003000075a7 */ /* 0x000ea400080011ff */
[----:B--2---:R-:W-:Y:S05]  /*1d50*/  @!P0 BRA `(.L_x_25) ;  /* 0x0000008000ec8947 */ /* 0x004fea0003800000 */
.L_x_153:
[----:B------:R3:W-:Y:S01]  /*1d60*/  SYNCS.ARRIVE.TRANS64.A1T0 RZ, [R0+URZ+0x290], RZ ;  /* 0x000290ff00ff79a7 */ /* 0x0007e200081000ff */
[----:B------:R-:W-:-:S05]  /*1d70*/  VIADD R9, R9, 0x1 ;  /* 0x0000000109097836 */ /* 0x000fca0000000000 */
[----:B------:R-:W-:-:S04]  /*1d80*/  ISETP.NE.AND P0, PT, R9, 0x2, PT ;  /* 0x000000020900780c */ /* 0x000fc80003f05270 */
[----:B--2---:R-:W-:Y:S02]  /*1d90*/  SEL R3, RZ, 0x1, P0 ;  /* 0x00000001ff037807 */ /* 0x004fe40000000000 */
[----:B------:R-:W-:Y:S02]  /*1da0*/  SEL R9, R9, RZ, P0 ;  /* 0x000000ff09097207 */ /* 0x000fe40000000000 */
[----:B------:R-:W-:-:S07]  /*1db0*/  LOP3.LUT R8, R8, R3, RZ, 0x3c, !PT ;  /* 0x0000000308087212 */ /* 0x000fce00078e3cff */
.L_x_24:
[----:B------:R-:W-:Y:S01]  /*1dc0*/  ULEA UR4, UR6, UR13, 0x3 ;  /* 0x0000000d06047291 */ /* 0x000fe2000f8e18ff */
[----:B---3--:R-:W-:Y:S01]  /*1dd0*/  SHF.L.U32 R0, R12, 0x1f, RZ ;  /* 0x0000001f0c007819 */ /* 0x008fe200000006ff */
[----:B------:R-:W-:Y:S02]  /*1de0*/  UISETP.GE.U32.AND UP0, UPT, UR46, 0x3f, UPT ;  /* 0x0000003f2e00788c */ /* 0x000fe4000bf06070 */
[----:B------:R-:W-:Y:S01]  /*1df0*/  ULEA UR19, UR32, UR44, 0x7 ;  /* 0x0000002c20137291 */ /* 0x000fe2000f8e38ff */
[----:B------:R-:W-:-:S04]  /*1e00*/  UMOV UR7, URZ ;  /* 0x000000ff00077c82 */ /* 0x000fc80008000000 */
[----:B------:R2:W3:Y:S01]  /*1e10*/  SYNCS.PHASECHK.TRANS64.TRYWAIT P0, [UR4+0x100], R0 ;  /* 0x00010000ff0075a7 */ /* 0x0004e20008001104 */
[----:B------:R-:W-:-:S04]  /*1e20*/  ULEA.HI UR4, UR20, UR20, URZ, 0x1 ;  /* 0x0000001414047291 */ /* 0x000fc8000f8f08ff */
[----:B------:R-:W-:-:S04]  /*1e30*/  USHF.L.U32 UR4, UR4, 0x7, URZ ;  /* 0x0000000704047899 */ /* 0x000fc800080006ff */
[----:B------:R-:W-:-:S04]  /*1e40*/  ULOP3.LUT UR35, UR4, 0xffffff00, URZ, 0xc0, !UPT ;  /* 0xffffff0004237892 */ /* 0x000fc8000f8ec0ff */
[----:B------:R-:W-:Y:S01]  /*1e50*/  ULOP3.LUT UR35, UR35, 0x80, UR47, 0xf8, !UPT ;  /* 0x0000008023237892 */ /* 0x000fe2000f8ef82f */
[----:B------:R-:W-:Y:S11]  /*1e60*/  BRA.U !UP0, `(.L_x_26) ;  /* 0x0000000108c47547 */ /* 0x000ff6000b800000 */
[----:B------:R-:W-:Y:S01]  /*1e70*/  UMOV UR10, UR43 ;  /* 0x0000002b000a7c82 */ /* 0x000fe20008000000 */
[----:B------:R-:W-:Y:S01]  /*1e80*/  UMOV UR4, UR6 ;  /* 0x0000000600047c82 */ /* 0x000fe20008000000 */
[----:B------:R-:W-:-:S05]  /*1e90*/  UMOV UR34, URZ ;  /* 0x000000ff00227c82 */ /* 0x000fca0008000000 */
.L_x_32:
[----:B------:R-:W-:Y:S01]  /*1ea0*/  ULEA UR33, UR4, UR13, 0x3 ;  /* 0x0000000d04217291 */ /* 0x000fe2000f8e18ff */
[----:B------:R-:W-:Y:S01]  /*1eb0*/  @P3 MOV R2, 0x3000 ;  /* 0x0000300000023802 */ /* 0x000fe20000000f00 */
[----:B-1-34-:R-:W-:Y:S10]  /*1ec0*/  @P0 BRA `(.L_x_27) ;  /* 0x00000000000c0947 */ /* 0x01aff40003800000 */
[----:B------:R-:W-:-:S04]  /*1ed0*/  SHF.L.U32 R3, R12, 0x1f, RZ ;  /* 0x0000001f0c037819 */ /* 0x000fc800000006ff */
[----:B------:R-:W3:Y:S02]  /*1ee0*/  SYNCS.PHASECHK.TRANS64.TRYWAIT P0, [UR33+0x100], R3 ;  /* 0x00010003ff0075a7 */ /* 0x000ee40008001121 */
[----:B---3--:R-:W-:Y:S05]  /*1ef0*/  @!P0 BRA `(.L_x_28) ;  /* 0x0000008000988947 */ /* 0x008fea0003800000 */
.L_x_27:
[----:B------:R3:W-:Y:S01]  /*1f00*/  @P3 SYNCS.ARRIVE.TRANS64 RZ, [UR33], R2 ;  /* 0x00000002ffff39a7 */ /* 0x0007e20008000021 */
[----:B------:R-:W-:Y:S02]  /*1f10*/  ULOP3.LUT UR5, UR21, 0x2, URZ, 0xfc, !UPT ;  /* 0x0000000215057892 */ /* 0x000fe4000f8efcff */
[----:B------:R-:W-:Y:S02]  /*1f20*/  UIADD3 UR10, UPT, UPT, UR10, 0x1, URZ ;  /* 0x000000010a0a7890 */ /* 0x000fe4000fffe0ff */
[----:B------:R-:W-:Y:S02]  /*1f30*/  UISETP.NE.AND UP0, UPT, UR5, 0x2, UPT ;  /* 0x000000020500788c */ /* 0x000fe4000bf05270 */
[----:B------:R-:W-:-:S07]  /*1f40*/  UISETP.NE.AND UP2, UPT, UR10, 0x1, UPT ;  /* 0x000000010a00788c */ /* 0x000fce000bf45270 */
[----:B------:R-:W-:Y:S05]  /*1f50*/  BRA.U UP0, `(.L_x_29) ;  /* 0x0000000100047547 */ /* 0x000fea000b800000 */
[----:B-1----:R-:W-:Y:S05]  /*1f60*/  BPT.TRAP 0x1 ;  /* 0x000000040000795c */ /* 0x002fea0000300000 */
.L_x_29:
[----:B------:R-:W-:Y:S04]  /*1f70*/  BSSY.RECONVERGENT B0, `(.L_x_30) ;  /* 0x0000003000007945 */ /* 0x000fe80003800200 */
[----:B------:R-:W-:Y:S05]  /*1f80*/  @!P2 BRA `(.L_x_31) ;  /* 0x000000000004a947 */ /* 0x000fea0003800000 */
[----:B-1----:R-:W-:Y:S05]  /*1f90*/  BPT.TRAP 0x1 ;  /* 0x000000040000795c */ /* 0x002fea0000300000 */
.L_x_31:
[----:B-1----:R-:W-:Y:S05]  /*1fa0*/  BSYNC.RECONVERGENT B0 ;  /* 0x0000000000007941 */ /* 0x002fea0003800200 */
.L_x_30:
[----:B------:R-:W-:Y:S02]  /*1fb0*/  UIADD3 UR5, UPT, UPT, UR4, 0x1, URZ ;  /* 0x0000000104057890 */ /* 0x000fe4000fffe0ff */
[----:B------:R-:W-:Y:S02]  /*1fc0*/  ULEA UR32, UR4, UR13, 0xc ;  /* 0x0000000d04207291 */ /* 0x000fe4000f8e60ff */
[----:B------:R-:W-:Y:S02]  /*1fd0*/  UISETP.NE.AND UP0, UPT, UR5, 0x20, UPT ;  /* 0x000000200500788c */ /* 0x000fe4000bf05270 */
[----:B------:R-:W-:Y:S02]  /*1fe0*/  UIADD3 UR8, UP1, UPT, UR26, 0x80, URZ ;  /* 0x000000801a087890 */ /* 0x000fe4000ff3e0ff */
[----:B------:R-:W-:Y:S02]  /*1ff0*/  USEL UR7, URZ, 0x1, UP0 ;  /* 0x00000001ff077887 */ /* 0x000fe40008000000 */
[----:B------:R-:W-:-:S02]  /*2000*/  USEL UR6, UR5, URZ, UP0 ;  /* 0x000000ff05067287 */ /* 0x000fc40008000000 */
[----:B------:R-:W-:Y:S02]  /*2010*/  ULEA UR16, UR4, UR28, 0xb ;  /* 0x0000001c04107291 */ /* 0x000fe4000f8e58ff */
[----:B------:R-:W-:Y:S01]  /*2020*/  ULEA UR5, UR6, UR13, 0x3 ;  /* 0x0000000d06057291 */ /* 0x000fe2000f8e18ff */
[----:B------:R-:W-:Y:S01]  /*2030*/  LOP3.LUT R12, R12, UR7, RZ, 0x3c, !PT ;  /* 0x000000070c0c7c12 */ /* 0x000fe2000f8e3cff */
[----:B------:R-:W-:Y:S02]  /*2040*/  UIADD3 UR4, UP0, UPT, UR26, 0x180, URZ ;  /* 0x000001801a047890 */ /* 0x000fe4000ff1e0ff */
[----:B------:R-:W-:Y:S01]  /*2050*/  ULOP3.LUT UR33, UR33, 0xfefffff8, URZ, 0xc0, !UPT ;  /* 0xfefffff821217892 */ /* 0x000fe2000f8ec0ff */
[----:B--2---:R-:W-:Y:S01]  /*2060*/  SHF.L.U32 R0, R12, 0x1f, RZ ;  /* 0x0000001f0c007819 */ /* 0x004fe200000006ff */
[----:B------:R-:W-:Y:S02]  /*2070*/  UIADD3.X UR9, UPT, UPT, URZ, UR27, URZ, UP1, !UPT ;  /* 0x0000001bff097290 */ /* 0x000fe40008ffe4ff */
[----:B------:R-:W-:Y:S01]  /*2080*/  UIADD3 UR32, UPT, UPT, UR32, 0x8600, URZ ;  /* 0x0000860020207890 */ /* 0x000fe2000fffe0ff */
[----:B------:R4:W1:Y:S01]  /*2090*/  SYNCS.PHASECHK.TRANS64.TRYWAIT P0, [UR5+0x100], R0 ;  /* 0x00010000ff0075a7 */ /* 0x0008620008001105 */
[----:B------:R-:W-:-:S02]  /*20a0*/  UIADD3 UR16, UPT, UPT, UR13, 0x28600, UR16 ;  /* 0x000286000d107890 */ /* 0x000fc4000fffe010 */
[----:B------:R-:W-:Y:S02]  /*20b0*/  UIADD3.X UR5, UPT, UPT, URZ, UR27, URZ, UP0, !UPT ;  /* 0x0000001bff057290 */ /* 0x000fe400087fe4ff */
[----:B------:R-:W-:Y:S01]  /*20c0*/  UPRMT UR7, URZ, 0x5410, UR24 ;  /* 0x00005410ff077896 */ /* 0x000fe20008000018 */
[----:B------:R-:W-:Y:S01]  /*20d0*/  UMOV UR14, 0x0 ;  /* 0x00000000000e7882 */ /* 0x000fe20000000000 */
[----:B------:R-:W-:Y:S01]  /*20e0*/  UMOV UR15, 0x10000000 ;  /* 0x10000000000f7882 */ /* 0x000fe20000000000 */
[----:B------:R-:W-:Y:S01]  /*20f0*/  UMOV UR18, UR34 ;  /* 0x0000002200127c82 */ /* 0x000fe20008000000 */
[----:B------:R-:W-:Y:S01]  /*2100*/  UMOV UR20, UR36 ;  /* 0x0000002400147c82 */ /* 0x000fe20008000000 */
[----:B------:R-:W-:Y:S01]  /*2110*/  UMOV UR17, UR33 ;  /* 0x0000002100117c82 */ /* 0x000fe20008000000 */
[----:B------:R2:W-:Y:S03]  /*2120*/  UTMALDG.3D.2CTA [UR32], [UR8], desc[UR14] ;  /* 0x00000e20080075b4 */ /* 0x0005e60008211000 */
[----:B------:R3:W-:Y:S01]  /*2130*/  UTMALDG.3D.MULTICAST.2CTA [UR16], [UR4], UR7, desc[UR14] ;  /* 0x00000e10040073b4 */ /* 0x0007e20008211807 */
[----:B--2---:R-:W-:Y:S01]  /*2140*/  UIADD3 UR34, UPT, UPT, UR34, 0x20, URZ ;  /* 0x0000002022227890 */ /* 0x004fe2000fffe0ff */
[----:B---3--:R-:W-:Y:S01]  /*2150*/  UMOV UR7, UR29 ;  /* 0x0000001d00077c82 */ /* 0x008fe20008000000 */
[----:B------:R-:W-:Y:S01]  /*2160*/  UMOV UR4, UR6 ;  /* 0x0000000600047c82 */ /* 0x000fe20008000000 */
[----:B------:R-:W-:Y:S09]  /*2170*/  BRA.U UP2, `(.L_x_32) ;  /* 0xfffffffd02487547 */ /* 0x000ff2000b83ffff */
.L_x_26:
[----:B------:R-:W-:Y:S01]  /*2180*/  ULEA UR4, UR6, UR13, 0x3 ;  /* 0x0000000d06047291 */ /* 0x000fe2000f8e18ff */
[----:B--2-4-:R-:W-:Y:S01]  /*2190*/  SHF.L.U32 R0, R12, 0x1f, RZ ;  /* 0x0000001f0c007819 */ /* 0x014fe200000006ff */
[----:B------:R-:W-:Y:S01]  /*21a0*/  @!P1 SYNCS.ARRIVE.TRANS64.A1T0 RZ, [UR13+0x228], RZ ;  /* 0x000228ffffff99a7 */ /* 0x000fe2000810000d */
[----:B------:R-:W-:-:S06]  /*21b0*/  UISETP.GT.AND UP0, UPT, UR41, UR40, UPT ;  /* 0x000000282900728c */ /* 0x000fcc000bf04270 */
[----:B-1-3--:R1:W2:Y:S03]  /*21c0*/  SYNCS.PHASECHK.TRANS64.TRYWAIT P0, [UR4+0x100], R0 ;  /* 0x00010000ff0075a7 */ /* 0x00a2a60008001104 */
[----:B------:R-:W-:Y:S05]  /*21d0*/  BRA.U !UP0, `(.L_x_33) ;  /* 0x0000000108c07547 */ /* 0x000fea000b800000 */
[----:B------:R-:W-:Y:S01]  /*21e0*/  UIADD3 UR25, UPT, UPT, UR45, UR7, URZ ;  /* 0x000000072d197290 */ /* 0x000fe2000fffe0ff */
[----:B------:R-:W-:-:S11]  /*21f0*/  UMOV UR4, UR6 ;  /* 0x0000000600047c82 */ /* 0x000fd60008000000 */
.L_x_39:
[----:B------:R-:W-:Y:S01]  /*2200*/  ULEA UR9, UR4, UR13, 0x3 ;  /* 0x0000000d04097291 */ /* 0x000fe2000f8e18ff */
[----:B--2---:R-:W-:Y:S01]  /*2210*/  @P3 MOV R2, 0x3000 ;  /* 0x0000300000023802 */ /* 0x004fe20000000f00 */
[----:B--234-:R-:W-:Y:S10]  /*2220*/  @P0 BRA `(.L_x_34) ;  /* 0x00000000000c0947 */ /* 0x01cff40003800000 */
[----:B------:R-:W-:-:S04]  /*2230*/  SHF.L.U32 R3, R12, 0x1f, RZ ;  /* 0x0000001f0c037819 */ /* 0x000fc800000006ff */
[----:B------:R-:W2:Y:S02]  /*2240*/  SYNCS.PHASECHK.TRANS64.TRYWAIT P0, [UR9+0x100], R3 ;  /* 0x00010003ff0075a7 */ /* 0x000ea40008001109 */
[----:B--2---:R-:W-:Y:S05]  /*2250*/  @!P0 BRA `(.L_x_35) ;  /* 0x0000007c00d88947 */ /* 0x004fea0003800000 */
.L_x_34:
[----:B------:R2:W-:Y:S01]  /*2260*/  @P3 SYNCS.ARRIVE.TRANS64 RZ, [UR9], R2 ;  /* 0x00000002ffff39a7 */ /* 0x0005e20008000009 */
[----:B------:R-:W-:-:S04]  /*2270*/  ULOP3.LUT UR5, UR21, 0x2, URZ, 0xfc, !UPT ;  /* 0x0000000215057892 */ /* 0x000fc8000f8efcff */
[----:B------:R-:W-:-:S09]  /*2280*/  UISETP.NE.AND UP0, UPT, UR5, 0x2, UPT ;  /* 0x000000020500788c */ /* 0x000fd2000bf05270 */
[----:B------:R-:W-:Y:S05]  /*2290*/  BRA.U UP0, `(.L_x_36) ;  /* 0x0000000100047547 */ /* 0x000fea000b800000 */
[----:B------:R-:W-:Y:S05]  /*22a0*/  BPT.TRAP 0x1 ;  /* 0x000000040000795c */ /* 0x000fea0000300000 */
.L_x_36:
[----:B------:R-:W-:Y:S04]  /*22b0*/  BSSY.RECONVERGENT B0, `(.L_x_37) ;  /* 0x0000003000007945 */ /* 0x000fe80003800200 */
[----:B------:R-:W-:Y:S05]  /*22c0*/  @!P2 BRA `(.L_x_38) ;  /* 0x000000000004a947 */ /* 0x000fea0003800000 */
[----:B------:R-:W-:Y:S05]  /*22d0*/  BPT.TRAP 0x1 ;  /* 0x000000040000795c */ /* 0x000fea0000300000 */
.L_x_38:
[----:B------:R-:W-:Y:S05]  /*22e0*/  BSYNC.RECONVERGENT B0 ;  /* 0x0000000000007941 */ /* 0x000fea0003800200 */
.L_x_37:
[----:B------:R-:W-:Y:S02]  /*22f0*/  UIADD3 UR5, UPT, UPT, UR4, 0x1, URZ ;  /* 0x0000000104057890 */ /* 0x000fe4000fffe0ff */
[----:B------:R-:W-:Y:S02]  /*2300*/  USHF.L.U32 UR10, UR7, 0x5, URZ ;  /* 0x00000005070a7899 */ /* 0x000fe400080006ff */
[----:B------:R-:W-:Y:S02]  /*2310*/  UISETP.NE.AND UP0, UPT, UR5, 0x20, UPT ;  /* 0x000000200500788c */ /* 0x000fe4000bf05270 */
[----:B------:R-:W-:Y:S02]  /*2320*/  UIADD3 UR7, UPT, UPT, UR7, 0x1, URZ ;  /* 0x0000000107077890 */ /* 0x000fe4000fffe0ff */
[----:B------:R-:W-:Y:S02]  /*2330*/  USEL UR8, URZ, 0x1, UP0 ;  /* 0x00000001ff087887 */ /* 0x000fe40008000000 */
[----:B------:R-:W-:-:S02]  /*2340*/  USEL UR6, UR5, URZ, UP0 ;  /* 0x000000ff05067287 */ /* 0x000fc40008000000 */
[----:B------:R-:W-:Y:S02]  /*2350*/  UIADD3 UR22, UP0, UPT, UR26, 0x180, URZ ;  /* 0x000001801a167890 */ /* 0x000fe4000ff1e0ff */
[----:B------:R-:W-:Y:S01]  /*2360*/  LOP3.LUT R12, R12, UR8, RZ, 0x3c, !PT ;  /* 0x000000080c0c7c12 */ /* 0x000fe2000f8e3cff */
[----:B------:R-:W-:Y:S02]  /*2370*/  ULEA UR8, UR4, UR13, 0xc ;  /* 0x0000000d04087291 */ /* 0x000fe4000f8e60ff */
[----:B------:R-:W-:Y:S01]  /*2380*/  UIADD3 UR14, UP1, UPT, UR26, 0x80, URZ ;  /* 0x000000801a0e7890 */ /* 0x000fe2000ff3e0ff */
[----:B-1----:R-:W-:Y:S01]  /*2390*/  SHF.L.U32 R0, R12, 0x1f, RZ ;  /* 0x0000001f0c007819 */ /* 0x002fe200000006ff */
[----:B------:R-:W-:Y:S02]  /*23a0*/  UIADD3.X UR23, UPT, UPT, URZ, UR27, URZ, UP0, !UPT ;  /* 0x0000001bff177290 */ /* 0x000fe400087fe4ff */
[----:B------:R-:W-:Y:S02]  /*23b0*/  UISETP.NE.AND UP0, UPT, UR7, UR25, UPT ;  /* 0x000000190700728c */ /* 0x000fe4000bf05270 */
[----:B------:R-:W-:-:S02]  /*23c0*/  ULEA UR5, UR6, UR13, 0x3 ;  /* 0x0000000d06057291 */ /* 0x000fc4000f8e18ff */
[----:B------:R-:W-:Y:S02]  /*23d0*/  ULOP3.LUT UR9, UR9, 0xfefffff8, URZ, 0xc0, !UPT ;  /* 0xfefffff809097892 */ /* 0x000fe4000f8ec0ff */
[----:B------:R-:W-:Y:S02]  /*23e0*/  ULEA UR16, UR4, UR30, 0xb ;  /* 0x0000001e04107291 */ /* 0x000fe4000f8e58ff */
[----:B------:R-:W-:Y:S02]  /*23f0*/  UIADD3 UR8, UPT, UPT, UR8, 0x8600, URZ ;  /* 0x0000860008087890 */ /* 0x000fe4000fffe0ff */
[----:B------:R-:W-:Y:S01]  /*2400*/  UIADD3.X UR15, UPT, UPT, URZ, UR27, URZ, UP1, !UPT ;  /* 0x0000001bff0f7290 */ /* 0x000fe20008ffe4ff */
[----:B------:R3:W4:Y:S01]  /*2410*/  SYNCS.PHASECHK.TRANS64.TRYWAIT P0, [UR5+0x100], R0 ;  /* 0x00010000ff0075a7 */ /* 0x0007220008001105 */
[----:B------:R-:W-:Y:S01]  /*2420*/  UPRMT UR4, URZ, 0x5410, UR24 ;  /* 0x00005410ff047896 */ /* 0x000fe20008000018 */
[----:B------:R-:W-:Y:S01]  /*2430*/  UMOV UR32, 0x0 ;  /* 0x0000000000207882 */ /* 0x000fe20000000000 */
[----:B------:R-:W-:Y:S01]  /*2440*/  UMOV UR33, 0x10000000 ;  /* 0x1000000000217882 */ /* 0x000fe20000000000 */
[----:B------:R-:W-:Y:S01]  /*2450*/  UMOV UR11, UR35 ;  /* 0x00000023000b7c82 */ /* 0x000fe20008000000 */
[----:B------:R-:W-:Y:S01]  /*2460*/  UMOV UR12, UR36 ;  /* 0x00000024000c7c82 */ /* 0x000fe20008000000 */
[----:B------:R-:W-:Y:S01]  /*2470*/  UMOV UR20, UR36 ;  /* 0x0000002400147c82 */ /* 0x000fe20008000000 */
[----:B------:R-:W-:Y:S01]  /*2480*/  UMOV UR17, UR9 ;  /* 0x0000000900117c82 */ /* 0x000fe20008000000 */
[----:B------:R-:W-:Y:S01]  /*2490*/  UMOV UR18, UR10 ;  /* 0x0000000a00127c82 */ /* 0x000fe20008000000 */
[----:B------:R-:W-:Y:S01]  /*24a0*/  UTMALDG.3D.2CTA [UR8], [UR14], desc[UR32] ;  /* 0x000020080e0075b4 */ /* 0x000fe20008211000 */
[----:B------:R1:W-:Y:S02]  /*24b0*/  UTMALDG.3D.MULTICAST.2CTA [UR16], [UR22], UR4, desc[UR32] ;  /* 0x00002010160073b4 */ /* 0x0003e40008211804 */
[----:B-1----:R-:W-:Y:S01]  /*24c0*/  UMOV UR4, UR6 ;  /* 0x0000000600047c82 */ /* 0x002fe20008000000 */
[----:B------:R-:W-:Y:S05]  /*24d0*/  BRA.U UP0, `(.L_x_39) ;  /* 0xfffffffd00487547 */ /* 0x000fea000b83ffff */
.L_x_33:
[C---:B------:R-:W-:Y:S01]  /*24e0*/  LEA R3, R11.reuse, UR13, 0x3 ;  /* 0x0000000d0b037c11 */ /* 0x040fe2000f8e18ff */
[----:B------:R-:W-:Y:S01]  /*24f0*/  NOP ;  /* 0x0000000000007918 */ /* 0x000fe20000000000 */
[----:B-1-3--:R-:W-:Y:S02]  /*2500*/  SHF.L.U32 R0, R10, 0x1f, RZ ;  /* 0x0000001f0a007819 */ /* 0x00afe400000006ff */
[----:B------:R-:W-:Y:S02]  /*2510*/  LEA R5, R11, UR13, 0x4 ;  /* 0x0000000d0b057c11 */ /* 0x000fe4000f8e20ff */
[----:B--2-4-:R-:W1:Y:S02]  /*2520*/  SYNCS.PHASECHK.TRANS64.TRYWAIT P0, [R3+URZ+0x230], R0 ;  /* 0x00023000030075a7 */ /* 0x014e6400080011ff */
[----:B-1----:R-:W-:Y:S05]  /*2530*/  @!P0 BRA `(.L_x_40) ;  /* 0x0000007c00388947 */ /* 0x002fea0003800000 */
.L_x_156:
[----:B------:R-:W2:Y:S01]  /*2540*/  LDS.128 R4, [R5+0x2c0] ;  /* 0x0002c00005047984 */ /* 0x000ea20000000c00 */
[----:B------:R-:W-:Y:S01]  /*2550*/  UISETP.GE.AND UP0, UPT, UR42, 0x1, UPT ;  /* 0x000000012a00788c */ /* 0x000fe2000bf06270 */
[----:B------:R-:W-:Y:S01]  /*2560*/  @!PT LDS RZ, [RZ] ;  /* 0x00000000fffff984 */ /* 0x000fe20000000800 */
[----:B------:R-:W-:Y:S01]  /*2570*/  @!PT LDS RZ, [RZ] ;  /* 0x00000000fffff984 */ /* 0x000fe20000000800 */
[----:B------:R-:W-:Y:S01]  /*2580*/  @!PT LDS RZ, [RZ] ;  /* 0x00000000fffff984 */ /* 0x000fe20000000800 */
[----:B------:R-:W-:Y:S01]  /*2590*/  @!PT LDS RZ, [RZ] ;  /* 0x00000000fffff984 */ /* 0x000fe20000000800 */
[----:B------:R3:W-:Y:S06]  /*25a0*/  MEMBAR.ALL.CTA ;  /* 0x0000000000007992 */ /* 0x0007ec0000008000 */
[----:B---3--:R-:W3:Y:S01]  /*25b0*/  FENCE.VIEW.ASYNC.S ;  /* 0x00000000000073c6 */ /* 0x008ee20000000000 */
[----:B--2---:R-:W-:-:S13]  /*25c0*/  LOP3.LUT P0, RZ, R6, 0x1, RZ, 0xc0, !PT ;  /* 0x0000000106ff7812 */ /* 0x004fda000780c0ff */
[----:B---3--:R-:W-:Y:S01]  /*25d0*/  VOTEU.ANY UP1, P0 ;  /* 0x0000000000ff7886 */ /* 0x008fe20000020100 */
[----:B------:R-:W-:-:S13]  /*25e0*/  PLOP3.LUT P0, PT, PT, PT, UP1, 0x80, 0x8 ;  /* 0x000000000008781c */ /* 0x000fda0003f0f018 */
[----:B-1----:R-:W-:Y:S02]  /*25f0*/  @P0 LOP3.LUT R0, R5, 0xffff, RZ, 0xc0, !PT ;  /* 0x0000ffff05000812 */ /* 0x002fe400078ec0ff */
[----:B------:R-:W-:Y:S02]  /*2600*/  @P0 MOV R2, R4 ;  /* 0x0000000400020202 */ /* 0x000fe40000000f00 */
[----:B------:R-:W-:Y:S01]  /*2610*/  @P0 R2UR UR5, R0 ;  /* 0x00000000000502ca */ /* 0x000fe200000e0000 */
[----:B------:R-:W-:Y:S01]  /*2620*/  VIADD R0, R3, 0x240 ;  /* 0x0000024003007836 */ /* 0x000fe20000000000 */
[----:B------:R-:W-:Y:S02]  /*2630*/  @P0 SHF.R.U32.HI R4, RZ, 0x10, R5 ;  /* 0x00000010ff040819 */ /* 0x000fe40000011605 */
[----:B------:R-:W-:Y:S02]  /*2640*/  @P0 R2UR UR7, R2 ;  /* 0x00000000020702ca */ /* 0x000fe400000e0000 */
[----:B------:R-:W-:-:S02]  /*2650*/  PRMT R0, RZ, 0x654, R0 ;  /* 0x00000654ff007816 */ /* 0x000fc40000000000 */
[----:B------:R-:W-:Y:S02]  /*2660*/  @P0 R2UR UR4, R4 ;  /* 0x00000000040402ca */ /* 0x000fe400000e0000 */
[----:B------:R1:W-:Y:S03]  /*2670*/  SYNCS.ARRIVE.TRANS64.RED.A1T0 RZ, [R0+URZ], RZ ;  /* 0x000000ff00ff79a7 */ /* 0x0003e600081004ff */
[----:B------:R-:W-:-:S04]  /*2680*/  @UP1 UMOV UR31, UR5 ;  /* 0x00000005001f1c82 */ /* 0x000fc80008000000 */
[----:B------:R-:W-:-:S04]  /*2690*/  @UP1 UMOV UR37, UR7 ;  /* 0x0000000700251c82 */ /* 0x000fc80008000000 */
[----:B------:R-:W-:Y:S01]  /*26a0*/  @UP1 UMOV UR36, UR4 ;  /* 0x0000000400241c82 */ /* 0x000fe20008000000 */
[----:B------:R-:W-:Y:S05]  /*26b0*/  BRA.U !UP0, `(.L_x_41) ;  /* 0x0000000108d47547 */ /* 0x000fea000b800000 */
[----:B------:R-:W2:Y:S01]  /*26c0*/  LDCU.128 UR16, c[0x0][0xb10] ;  /* 0x00016200ff1077ac */ /* 0x000ea20008000c00 */
[----:B------:R-:W3:Y:S01]  /*26d0*/  LDCU UR12, c[0x0][0xb20] ;  /* 0x00016400ff0c77ac */ /* 0x000ee20008000800 */
[----:B------:R-:W4:Y:S01]  /*26e0*/  LDCU UR20, c[0x0][0xb0c] ;  /* 0x00016180ff1477ac */ /* 0x000f220008000800 */
[----:B------:R-:W1:Y:S01]  /*26f0*/  LDCU.64 UR8, c[0x0][0xb28] ;  /* 0x00016500ff0877ac */ /* 0x000e620008000a00 */
[----:B------:R-:W-:Y:S02]  /*2700*/  UISETP.NE.AND UP3, UPT, UR42, 0x1, UPT ;  /* 0x000000012a00788c */ /* 0x000fe4000bf65270 */
[----:B--2---:R-:W-:Y:S02]  /*2710*/  UIMAD.WIDE.U32 UR10, UR38, UR19, URZ ;  /* 0x00000013260a72a5 */ /* 0x004fe4000f8e00ff */
[----:B------:R-:W-:Y:S02]  /*2720*/  UIMAD.WIDE.U32 UR4, UR39, UR16, URZ ;  /* 0x00000010270472a5 */ /* 0x000fe4000f8e00ff */
[----:B------:R-:W-:-:S02]  /*2730*/  UISETP.NE.AND UP0, UPT, UR18, 0x1, UPT ;  /* 0x000000011200788c */ /* 0x000fc4000bf05270 */
[----:B------:R-:W-:Y:S01]  /*2740*/  UIMAD.WIDE.U32 UR22, UR31, UR19, URZ ;  /* 0x000000131f1672a5 */ /* 0x000fe2000f8e00ff */
[----:B------:R-:W-:Y:S02]  /*2750*/  UMOV UR10, UR11 ;  /* 0x0000000b000a7c82 */ /* 0x000fe40008000000 */
[----:B------:R-:W-:Y:S01]  /*2760*/  UMOV UR4, UR5 ;  /* 0x0000000500047c82 */ /* 0x000fe20008000000 */
[----:B---3--:R-:W-:Y:S02]  /*2770*/  USHF.R.U32.HI UR10, URZ, UR12, UR10 ;  /* 0x0000000cff0a7299 */ /* 0x008fe4000801160a */
[----:B----4-:R-:W-:Y:S02]  /*2780*/  UISETP.NE.AND UP2, UPT, UR20, 0x1, UPT ;  /* 0x000000011400788c */ /* 0x010fe4000bf45270 */
[----:B------:R-:W-:Y:S02]  /*2790*/  USHF.R.U32.HI UR4, URZ, UR17, UR4 ;  /* 0x00000011ff047299 */ /* 0x000fe40008011604 */
[----:B------:R-:W-:-:S02]  /*27a0*/  USEL UR5, UR38, UR10, !UP0 ;  /* 0x0000000a26057287 */ /* 0x000fc4000c000000 */
[----:B------:R-:W-:Y:S02]  /*27b0*/  USEL UR7, UR39, UR4, !UP2 ;  /* 0x0000000427077287 */ /* 0x000fe4000d000000 */
[----:B-1----:R-:W-:Y:S01]  /*27c0*/  UIMAD.WIDE.U32 UR10, UR5, UR8, URZ ;  /* 0x00000008050a72a5 */ /* 0x002fe2000f8e00ff */
[----:B------:R-:W-:Y:S01]  /*27d0*/  UMOV UR4, UR23 ;  /* 0x0000001700047c82 */ /* 0x000fe20008000000 */
[----:B------:R-:W-:Y:S02]  /*27e0*/  UIMAD.WIDE.U32 UR14, UR37, UR16, URZ ;  /* 0x00000010250e72a5 */ /* 0x000fe4000f8e00ff */
[----:B------:R-:W-:-:S03]  /*27f0*/  UIMAD.WIDE.U32 UR22, UR7, UR8, URZ ;  /* 0x00000008071672a5 */ /* 0x000fc6000f8e00ff */
[----:B------:R-:W-:Y:S01]  /*2800*/  UMOV UR10, UR11 ;  /* 0x0000000b000a7c82 */ /* 0x000fe20008000000 */
[----:B------:R-:W-:Y:S02]  /*2810*/  USHF.R.U32.HI UR4, URZ, UR12, UR4 ;  /* 0x0000000cff047299 */ /* 0x000fe40008011604 */
[----:B------:R-:W-:Y:S01]  /*2820*/  @UP3 USHF.R.U32.HI UR5, URZ, UR9, UR10 ;  /* 0x00000009ff053299 */ /* 0x000fe2000801160a */
[----:B------:R-:W-:Y:S01]  /*2830*/  UMOV UR14, UR15 ;  /* 0x0000000f000e7c82 */ /* 0x000fe20008000000 */
[----:B------:R-:W-:Y:S01]  /*2840*/  UMOV UR22, UR23 ;  /* 0x0000001700167c82 */ /* 0x000fe20008000000 */
[----:B------:R-:W-:Y:S02]  /*2850*/  USHF.R.U32.HI UR17, URZ, UR17, UR14 ;  /* 0x00000011ff117299 */ /* 0x000fe4000801160e */
[----:B------:R-:W-:Y:S02]  /*2860*/  USEL UR4, UR31, UR4, !UP0 ;  /* 0x000000041f047287 */ /* 0x000fe4000c000000 */
[----:B------:R-:W-:-:S02]  /*2870*/  @UP3 USHF.R.U32.HI UR7, URZ, UR9, UR22 ;  /* 0x00000009ff073299 */ /* 0x000fc40008011616 */
[----:B------:R-:W-:Y:S02]  /*2880*/  UIMAD UR10, UR42, UR5, URZ ;  /* 0x000000052a0a72a4 */ /* 0x000fe4000f8e02ff */
[----:B------:R-:W-:Y:S02]  /*2890*/  USEL UR5, UR37, UR17, !UP2 ;  /* 0x0000001125057287 */ /* 0x000fe4000d000000 */
[----:B------:R-:W-:Y:S02]  /*28a0*/  UIMAD UR12, UR42, UR7, URZ ;  /* 0x000000072a0c72a4 */ /* 0x000fe4000f8e02ff */
[----:B------:R-:W-:Y:S02]  /*28b0*/  UISETP.GE.AND UP0, UPT, UR4, UR10, UPT ;  /* 0x0000000a0400728c */ /* 0x000fe4000bf06270 */
[----:B------:R-:W-:Y:S02]  /*28c0*/  UIMAD.WIDE.U32 UR10, UR4, UR8, URZ ;  /* 0x00000008040a72a5 */ /* 0x000fe4000f8e00ff */
[----:B------:R-:W-:-:S02]  /*28d0*/  UISETP.GE.OR UP0, UPT, UR5, UR12, UP0 ;  /* 0x0000000c0500728c */ /* 0x000fc40008706670 */
[----:B------:R-:W-:Y:S02]  /*28e0*/  UIMAD.WIDE.U32 UR14, UR5, UR8, URZ ;  /* 0x00000008050e72a5 */ /* 0x000fe4000f8e00ff */
[----:B------:R-:W-:Y:S01]  /*28f0*/  UIADD3 UR12, UPT, UPT, -UR5, URZ, URZ ;  /* 0x000000ff050c7290 */ /* 0x000fe2000fffe1ff */
[----:B------:R-:W-:Y:S01]  /*2900*/  UMOV UR10, UR11 ;  /* 0x0000000b000a7c82 */ /* 0x000fe20008000000 */
[----:B------:R-:W-:Y:S02]  /*2910*/  UIADD3 UR11, UPT, UPT, -UR4, URZ, URZ ;  /* 0x000000ff040b7290 */ /* 0x000fe4000fffe1ff */
        /* <DEDUP_REMOVED lines=15> */
.L_x_41:
[----:B------:R-:W2:Y:S02]  /*2a10*/  LDCU UR4, c[0x0][0xb30] ;  /* 0x00016600ff0477ac */ /* 0x000ea40008000800 */
[----:B--2---:R-:W-:-:S09]  /*2a20*/  UISETP.NE.AND UP0, UPT, UR4, 0x1, UPT ;  /* 0x000000010400788c */ /* 0x004fd2000bf05270 */
[----:B------:R-:W-:Y:S05]  /*2a30*/  BRA.U UP0, `(.L_x_42) ;  /* 0x0000000100447547 */ /* 0x000fea000b800000 */
[----:B------:R-:W2:Y:S01]  /*2a40*/  LDCU.128 UR16, c[0x0][0xb10] ;  /* 0x00016200ff1077ac */ /* 0x000ea20008000c00 */
[----:B------:R-:W3:Y:S01]  /*2a50*/  LDCU UR10, c[0x0][0xb0c] ;  /* 0x00016180ff0a77ac */ /* 0x000ee20008000800 */
[----:B------:R-:W4:Y:S01]  /*2a60*/  LDCU UR7, c[0x0][0xb20] ;  /* 0x00016400ff0777ac */ /* 0x000f220008000800 */
[----:B--2---:R-:W-:Y:S02]  /*2a70*/  UIMAD.WIDE.U32 UR8, UR37, UR16, URZ ;  /* 0x00000010250872a5 */ /* 0x004fe4000f8e00ff */
[----:B------:R-:W-:Y:S02]  /*2a80*/  UIMAD.WIDE.U32 UR4, UR31, UR19, URZ ;  /* 0x000000131f0472a5 */ /* 0x000fe4000f8e00ff */
[----:B---3--:R-:W-:Y:S02]  /*2a90*/  UISETP.NE.AND UP2, UPT, UR10, 0x1, UPT ;  /* 0x000000010a00788c */ /* 0x008fe4000bf45270 */
[----:B------:R-:W-:Y:S01]  /*2aa0*/  UISETP.NE.AND UP0, UPT, UR18, 0x1, UPT ;  /* 0x000000011200788c */ /* 0x000fe2000bf05270 */
[----:B------:R-:W-:-:S02]  /*2ab0*/  UMOV UR8, UR9 ;  /* 0x0000000900087c82 */ /* 0x000fc40008000000 */
[----:B------:R-:W-:Y:S01]  /*2ac0*/  UMOV UR4, UR5 ;  /* 0x0000000500047c82 */ /* 0x000fe20008000000 */
[----:B------:R-:W-:Y:S02]  /*2ad0*/  USHF.R.U32.HI UR17, URZ, UR17, UR8 ;  /* 0x00000011ff117299 */ /* 0x000fe40008011608 */
[----:B----4-:R-:W-:Y:S02]  /*2ae0*/  USHF.R.U32.HI UR4, URZ, UR7, UR4 ;  /* 0x00000007ff047299 */ /* 0x010fe40008011604 */
[----:B------:R-:W-:Y:S02]  /*2af0*/  USEL UR5, UR37, UR17, !UP2 ;  /* 0x0000001125057287 */ /* 0x000fe4000d000000 */
[----:B------:R-:W-:-:S04]  /*2b00*/  USEL UR4, UR31, UR4, !UP0 ;  /* 0x000000041f047287 */ /* 0x000fc8000c000000 */
[----:B------:R-:W-:Y:S02]  /*2b10*/  UIADD3 UR7, UPT, UPT, UR5, -UR4, URZ ;  /* 0x8000000405077290 */ /* 0x000fe4000fffe0ff */
[----:B------:R-:W-:Y:S02]  /*2b20*/  UIADD3 UR4, UPT, UPT, -UR5, UR4, URZ ;  /* 0x0000000405047290 */ /* 0x000fe4000fffe1ff */
[----:B------:R-:W-:Y:S02]  /*2b30*/  UIMAD UR31, UR7, UR18, UR31 ;  /* 0x00000012071f72a4 */ /* 0x000fe4000f8e021f */
[----:B------:R-:W-:-:S12]  /*2b40*/  UIMAD UR37, UR4, UR10, UR37 ;  /* 0x0000000a042572a4 */ /* 0x000fd8000f8e0225 */
.L_x_42:
[----:B------:R-:W-:Y:S01]  /*2b50*/  VIADD R11, R11, 0x1 ;  /* 0x000000010b0b7836 */ /* 0x000fe20000000000 */
[----:B------:R-:W-:Y:S01]  /*2b60*/  PLOP3.LUT P1, PT, PT, PT, PT, 0x80, 0x8 ;  /* 0x000000000008781c */ /* 0x000fe20003f2f070 */
[----:B------:R-:W-:Y:S02]  /*2b70*/  UIADD3 UR20, UPT, UPT, UR37, UR59, URZ ;  /* 0x0000003b25147290 */ /* 0x000fe4000fffe0ff */
[----:B------:R-:W-:Y:S01]  /*2b80*/  UIADD3 UR32, UPT, UPT, UR31, UR62, URZ ;  /* 0x0000003e1f207290 */ /* 0x000fe2000fffe0ff */
[----:B------:R-:W-:-:S04]  /*2b90*/  ISETP.NE.AND P0, PT, R11, 0x2, PT ;  /* 0x000000020b00780c */ /* 0x000fc80003f05270 */
[----:B------:R-:W-:Y:S02]  /*2ba0*/  SEL R3, RZ, 0x1, P0 ;  /* 0x00000001ff037807 */ /* 0x000fe40000000000 */
[----:B------:R-:W-:Y:S02]  /*2bb0*/  SEL R11, R11, RZ, P0 ;  /* 0x000000ff0b0b7207 */ /* 0x000fe40000000000 */
[----:B------:R-:W-:Y:S01]  /*2bc0*/  LOP3.LUT R10, R10, R3, RZ, 0x3c, !PT ;  /* 0x000000030a0a7212 */ /* 0x000fe200078e3cff */
[----:B------:R-:W-:Y:S06]  /*2bd0*/  BRA.U UP1, `(.L_x_43) ;  /* 0xfffffff101487547 */ /* 0x000fec000b83ffff */
[----:B------:R-:W-:Y:S01]  /*2be0*/  UIADD3 UR13, UPT, UPT, UR13, 0x100, URZ ;  /* 0x000001000d0d7890 */ /* 0x000fe2000fffe0ff */
[----:B------:R-:W-:-:S03]  /*2bf0*/  SHF.L.U32 R3, R12, 0x1f, RZ ;  /* 0x0000001f0c037819 */ /* 0x000fc600000006ff */
[----:B------:R-:W-:-:S09]  /*2c00*/  ULEA UR4, UR6, UR13, 0x3 ;  /* 0x0000000d06047291 */ /* 0x000fd2000f8e18ff */
[----:B------:R-:W2:Y:S02]  /*2c10*/  SYNCS.PHASECHK.TRANS64.TRYWAIT P0, [UR4], R3 ;  /* 0x00000003ff0075a7 */ /* 0x000ea40008001104 */
[----:B--2---:R-:W-:Y:S05]  /*2c20*/  @!P0 BRA `(.L_x_44) ;  /* 0x0000007400908947 */ /* 0x004fea0003800000 */
.L_x_158:
[----:B------:R-:W-:-:S04]  /*2c30*/  UIADD3 UR4, UPT, UPT, UR6, 0x1, URZ ;  /* 0x0000000106047890 */ /* 0x000fc8000fffe0ff */
[----:B------:R-:W-:-:S04]  /*2c40*/  UISETP.NE.AND UP0, UPT, UR4, 0x20, UPT ;  /* 0x000000200400788c */ /* 0x000fc8000bf05270 */
[----:B------:R-:W-:Y:S02]  /*2c50*/  USEL UR6, URZ, 0x1, UP0 ;  /* 0x00000001ff067887 */ /* 0x000fe40008000000 */
[----:B------:R-:W-:-:S04]  /*2c60*/  USEL UR4, UR4, URZ, UP0 ;  /* 0x000000ff04047287 */ /* 0x000fc80008000000 */
[----:B------:R-:W-:Y:S01]  /*2c70*/  ULEA UR5, UR4, UR13, 0x3 ;  /* 0x0000000d04057291 */ /* 0x000fe2000f8e18ff */
[----:B------:R-:W-:-:S04]  /*2c80*/  LOP3.LUT R2, R12, UR6, RZ, 0x3c, !PT ;  /* 0x000000060c027c12 */ /* 0x000fc8000f8e3cff */
[----:B-1----:R-:W-:-:S04]  /*2c90*/  SHF.L.U32 R3, R2, 0x1f, RZ ;  /* 0x0000001f02037819 */ /* 0x002fc800000006ff */
[----:B------:R-:W1:Y:S02]  /*2ca0*/  SYNCS.PHASECHK.TRANS64.TRYWAIT P0, [UR5], R3 ;  /* 0x00000003ff0075a7 */ /* 0x000e640008001105 */
[----:B-1----:R-:W-:Y:S05]  /*2cb0*/  @!P0 BRA `(.L_x_45) ;  /* 0x0000007400848947 */ /* 0x002fea0003800000 */
.L_x_160:
        /* <DEDUP_REMOVED lines=9> */
.L_x_162:
        /* <DEDUP_REMOVED lines=9> */
.L_x_164:
        /* <DEDUP_REMOVED lines=9> */
.L_x_166:
        /* <DEDUP_REMOVED lines=9> */
.L_x_168:
        /* <DEDUP_REMOVED lines=9> */
.L_x_170:
        /* <DEDUP_REMOVED lines=9> */
.L_x_172:
        /* <DEDUP_REMOVED lines=9> */
.L_x_174:
        /* <DEDUP_REMOVED lines=9> */
.L_x_176:
        /* <DEDUP_REMOVED lines=9> */
.L_x_178:
        /* <DEDUP_REMOVED lines=9> */
.L_x_180:
        /* <DEDUP_REMOVED lines=9> */
.L_x_182:
        /* <DEDUP_REMOVED lines=9> */
.L_x_184:
        /* <DEDUP_REMOVED lines=9> */
.L_x_186:
        /* <DEDUP_REMOVED lines=9> */
.L_x_188:
        /* <DEDUP_REMOVED lines=9> */
.L_x_190:
        /* <DEDUP_REMOVED lines=9> */
.L_x_192:
        /* <DEDUP_REMOVED lines=9> */
.L_x_194:
        /* <DEDUP_REMOVED lines=9> */
.L_x_196:
        /* <DEDUP_REMOVED lines=9> */
.L_x_198:
        /* <DEDUP_REMOVED lines=9> */
.L_x_200:
        /* <DEDUP_REMOVED lines=9> */
.L_x_202:
        /* <DEDUP_REMOVED lines=9> */
.L_x_204:
        /* <DEDUP_REMOVED lines=9> */
.L_x_206:
        /* <DEDUP_REMOVED lines=9> */
.L_x_208:
        /* <DEDUP_REMOVED lines=9> */
.L_x_210:
        /* <DEDUP_REMOVED lines=9> */
.L_x_212:
        /* <DEDUP_REMOVED lines=9> */
.L_x_214:
        /* <DEDUP_REMOVED lines=9> */
.L_x_216:
        /* <DEDUP_REMOVED lines=9> */
.L_x_218:
[----:B------:R-:W-:-:S04]  /*3d10*/  UIADD3 UR4, UPT, UPT, UR4, 0x1, URZ ;  /* 0x0000000104047890 */ /* 0x000fc8000fffe0ff */
[----:B------:R-:W-:-:S04]  /*3d20*/  UISETP.NE.AND UP0, UPT, UR4, 0x20, UPT ;  /* 0x000000200400788c */ /* 0x000fc8000bf05270 */
[----:B------:R-:W-:Y:S02]  /*3d30*/  USEL UR5, URZ, 0x1, UP0 ;  /* 0x00000001ff057887 */ /* 0x000fe40008000000 */
[----:B------:R-:W-:-:S04]  /*3d40*/  USEL UR4, UR4, URZ, UP0 ;  /* 0x000000ff04047287 */ /* 0x000fc80008000000 */
[----:B------:R-:W-:Y:S01]  /*3d50*/  ULEA UR4, UR4, UR13, 0x3 ;  /* 0x0000000d04047291 */ /* 0x000fe2000f8e18ff */
[----:B-1----:R-:W-:-:S04]  /*3d60*/  LOP3.LUT R3, R2, UR5, RZ, 0x3c, !PT ;  /* 0x0000000502037c12 */ /* 0x002fc8000f8e3cff */
[----:B------:R-:W-:Y:S01]  /*3d70*/  SHF.L.U32 R3, R3, 0x1f, RZ ;  /* 0x0000001f03037819 */ /* 0x000fe200000006ff */
[----:B------:R-:W-:-:S07]  /*3d80*/  IMAD.U32 R0, RZ, RZ, UR4 ;  /* 0x00000004ff007e24 */ /* 0x000fce000f8e00ff */
.L_x_75:
[----:B-1----:R1:W2:Y:S02]  /*3d90*/  SYNCS.PHASECHK.TRANS64.TRYWAIT P0, [R0+URZ], R3 ;  /* 0x00000003000075a7 */ /* 0x0022a400080011ff */
[----:B--2---:R-:W-:Y:S05]  /*3da0*/  @!P0 NANOSLEEP.SYNCS 0x989680 ;  /* 0x009896800000895d */ /* 0x004fea0003900000 */
[----:B------:R-:W2:Y:S02]  /*3db0*/  @!P0 SYNCS.PHASECHK.TRANS64 P0, [R0+URZ], R3 ;  /* 0x00000003000085a7 */ /* 0x000ea400080010ff */
[----:B--2---:R-:W-:Y:S05]  /*3dc0*/  @P0 EXIT ;  /* 0x000000000000094d */ /* 0x004fea0003800000 */
[----:B------:R-:W-:Y:S05]  /*3dd0*/  BRA `(.L_x_75) ;  /* 0xfffffffc00ec7947 */ /* 0x000fea000383ffff */
.L_x_23:
[----:B------:R-:W-:-:S04]  /*3de0*/  UISETP.NE.AND UP0, UPT, UR48, URZ, UPT ;  /* 0x000000ff3000728c */ /* 0x000fc8000bf05270 */
[----:B------:R-:W-:-:S09]  /*3df0*/  UISETP.NE.OR UP0, UPT, UR21, 0x1, UP0 ;  /* 0x000000011500788c */ /* 0x000fd20008705670 */
[----:B------:R-:W-:Y:S05]  /*3e00*/  BRA.U UP0, `(.L_x_76) ;  /* 0x0000000500487547 */ /* 0x000fea000b800000 */
[----:B------:R-:W-:Y:S01]  /*3e10*/  ISETP.GE.U32.AND P2, PT, R0, 0x4, PT ;  /* 0x000000040000780c */ /* 0x000fe20003f46070 */
[----:B------:R-:W-:Y:S01]  /*3e20*/  IMAD.MOV.U32 R12, RZ, RZ, 0x1 ;  /* 0x00000001ff0c7424 */ /* 0x000fe200078e00ff */
[----:B------:R-:W-:Y:S02]  /*3e30*/  CS2R R10, SRZ ;  /* 0x00000000000a7805 */ /* 0x000fe4000001ff00 */
[----:B------:R-:W-:Y:S01]  /*3e40*/  CS2R R8, SRZ ;  /* 0x0000000000087805 */ /* 0x000fe2000001ff00 */
[----:B------:R-:W-:Y:S01]  /*3e50*/  UMOV UR4, 0x400 ;  /* 0x0000040000047882 */ /* 0x000fe20000000000 */
[----:B------:R-:W-:Y:S01]  /*3e60*/  UMOV UR5, URZ ;  /* 0x000000ff00057c82 */ /* 0x000fe20008000000 */
[----:B------:R-:W-:-:S12]  /*3e70*/  ULEA UR6, UR48, UR4, 0x18 ;  /* 0x0000000430067291 */ /* 0x000fd8000f8ec0ff */
.L_x_80:
[----:B------:R-:W-:Y:S02]  /*3e80*/  LEA R2, R8, UR6, 0x3 ;  /* 0x0000000608027c11 */ /* 0x000fe4000f8e18ff */
[----:B------:R-:W-:-:S03]  /*3e90*/  SHF.L.U32 R5, R9, 0x1f, RZ ;  /* 0x0000001f09057819 */ /* 0x000fc600000006ff */
[----:B------:R-:W-:Y:S01]  /*3ea0*/  VIADD R4, R2, 0x2a0 ;  /* 0x000002a002047836 */ /* 0x000fe20000000000 */
[----:B------:R-:W2:Y:S02]  /*3eb0*/  SYNCS.PHASECHK.TRANS64.TRYWAIT P0, [R2+URZ+0x290], R5 ;  /* 0x00029005020075a7 */ /* 0x000ea400080011ff */
[----:B--2---:R-:W-:Y:S05]  /*3ec0*/  @!P0 BRA `(.L_x_77) ;  /* 0x0000006c00d08947 */ /* 0x004fea0003800000 */
.L_x_219:
[----:B------:R-:W-:Y:S01]  /*3ed0*/  ULEA UR4, UR5, UR6, 0x3 ;  /* 0x0000000605047291 */ /* 0x000fe2000f8e18ff */
[----:B------:R-:W-:Y:S02]  /*3ee0*/  PRMT R4, RZ, 0x654, R4 ;  /* 0x00000654ff047816 */ /* 0x000fe40000000004 */
[----:B--2---:R-:W-:Y:S01]  /*3ef0*/  SHF.L.U32 R5, R12, 0x1f, RZ ;  /* 0x0000001f0c057819 */ /* 0x004fe200000006ff */
[----:B------:R-:W-:Y:S01]  /*3f00*/  UIADD3 UR7, UPT, UPT, UR4, 0x230, URZ ;  /* 0x0000023004077890 */ /* 0x000fe2000fffe0ff */
[----:B------:R2:W-:Y:S05]  /*3f10*/  SYNCS.ARRIVE.TRANS64.RED.A1T0 RZ, [R4+URZ], RZ ;  /* 0x000000ff04ff79a7 */ /* 0x0005ea00081004ff */
[----:B------:R-:W-:Y:S01]  /*3f20*/  IMAD.U32 R7, RZ, RZ, UR7 ;  /* 0x00000007ff077e24 */ /* 0x000fe2000f8e00ff */
[----:B------:R-:W3:Y:S04]  /*3f30*/  SYNCS.PHASECHK.TRANS64.TRYWAIT P0, [UR4+0x240], R5 ;  /* 0x00024005ff0075a7 */ /* 0x000ee80008001104 */
[----:B------:R-:W-:Y:S01]  /*3f40*/  PRMT R6, R0, 0x654, R7 ;  /* 0x0000065400067816 */ /* 0x000fe20000000007 */
[----:B--2---:R-:W-:Y:S01]  /*3f50*/  @!P2 IMAD.MOV.U32 R4, RZ, RZ, 0x10 ;  /* 0x00000010ff04a424 */ /* 0x004fe200078e00ff */
[----:B---3--:R-:W-:Y:S06]  /*3f60*/  @!P0 BRA `(.L_x_78) ;  /* 0x0000006c00bc8947 */ /* 0x008fec0003800000 */
.L_x_221:
[----:B------:R-:W-:Y:S01]  /*3f70*/  ULEA UR8, UR5, UR6, 0x4 ;  /* 0x0000000605087291 */ /* 0x000fe2000f8e20ff */
[----:B------:R-:W-:Y:S01]  /*3f80*/  SEL R3, R6, R3, !P2 ;  /* 0x0000000306037207 */ /* 0x000fe20005000000 */
[----:B------:R-:W-:Y:S01]  /*3f90*/  UIADD3 UR9, UPT, UPT, UR4, 0x230, URZ ;  /* 0x0000023004097890 */ /* 0x000fe2000fffe0ff */
[----:B--2---:R-:W-:Y:S01]  /*3fa0*/  LEA R2, R11, UR6, 0x3 ;  /* 0x000000060b027c11 */ /* 0x004fe2000f8e18ff */
[----:B------:R-:W-:Y:S01]  /*3fb0*/  UIADD3 UR8, UPT, UPT, UR8, 0x2c0, URZ ;  /* 0x000002c008087890 */ /* 0x000fe2000fffe0ff */
[----:B------:R-:W-:Y:S01]  /*3fc0*/  SHF.L.U32 R5, R10, 0x1f, RZ ;  /* 0x0000001f0a057819 */ /* 0x000fe200000006ff */
[----:B------:R2:W-:Y:S01]  /*3fd0*/  @!P2 SYNCS.ARRIVE.TRANS64.RED RZ, [R3+URZ], R4 ;  /* 0x0000000403ffa9a7 */ /* 0x0005e200080004ff */
[----:B------:R-:W-:Y:S01]  /*3fe0*/  UIADD3 UR4, UPT, UPT, UR5, 0x1, URZ ;  /* 0x0000000105047890 */ /* 0x000fe2000fffe0ff */
[----:B------:R-:W-:-:S03]  /*3ff0*/  VIADD R8, R8, 0x1 ;  /* 0x0000000108087836 */ /* 0x000fc60000000000 */
[----:B------:R-:W-:Y:S02]  /*4000*/  UISETP.NE.AND UP0, UPT, UR4, 0x2, UPT ;  /* 0x000000020400788c */ /* 0x000fe4000bf05270 */
[----:B------:R-:W-:Y:S06]  /*4010*/  UGETNEXTWORKID.BROADCAST [UR8], [UR9] ;  /* 0x00000000080073ca */ /* 0x000fec0008000100 */
[----:B------:R-:W-:Y:S01]  /*4020*/  USEL UR7, URZ, 0x1, UP0 ;  /* 0x00000001ff077887 */ /* 0x000fe20008000000 */
[----:B------:R-:W-:Y:S01]  /*4030*/  ISETP.NE.AND P0, PT, R8, 0x2, PT ;  /* 0x000000020800780c */ /* 0x000fe20003f05270 */
[----:B------:R-:W-:Y:S01]  /*4040*/  USEL UR5, UR4, URZ, UP0 ;  /* 0x000000ff04057287 */ /* 0x000fe20008000000 */
[----:B------:R-:W3:Y:S03]  /*4050*/  SYNCS.PHASECHK.TRANS64.TRYWAIT P1, [R2+URZ+0x230], R5 ;  /* 0x00023005020075a7 */ /* 0x000ee600080211ff */
[----:B------:R-:W-:Y:S01]  /*4060*/  LOP3.LUT R12, R12, UR7, RZ, 0x3c, !PT ;  /* 0x000000070c0c7c12 */ /* 0x000fe2000f8e3cff */
[----:B--23--:R-:W-:Y:S07]  /*4070*/  @!P1 BRA `(.L_x_79) ;  /* 0x0000006c00909947 */ /* 0x00cfee0003800000 */
.L_x_222:
[C---:B------:R-:W-:Y:S01]  /*4080*/  LEA R4, R11.reuse, UR6, 0x4 ;  /* 0x000000060b047c11 */ /* 0x040fe2000f8e20ff */
[----:B--2---:R-:W-:Y:S01]  /*4090*/  VIADD R2, R2, 0x240 ;  /* 0x0000024002027836 */ /* 0x004fe20000000000 */
[----:B------:R-:W-:Y:S01]  /*40a0*/  SEL R8, R8, RZ, P0 ;  /* 0x000000ff08087207 */ /* 0x000fe20000000000 */
[----:B------:R-:W-:-:S03]  /*40b0*/  VIADD R11, R11, 0x1 ;  /* 0x000000010b0b7836 */ /* 0x000fc60000000000 */
[----:B------:R-:W2:Y:S01]  /*40c0*/  LDS.128 R4, [R4+0x2c0] ;  /* 0x0002c00004047984 */ /* 0x000ea20000000c00 */
[----:B------:R-:W-:Y:S02]  /*40d0*/  PRMT R2, RZ, 0x654, R2 ;  /* 0x00000654ff027816 */ /* 0x000fe40000000002 */
[C---:B------:R-:W-:Y:S01]  /*40e0*/  ISETP.NE.AND P1, PT, R11.reuse, 0x2, PT ;  /* 0x000000020b00780c */ /* 0x040fe20003f25270 */
[----:B------:R-:W-:Y:S01]  /*40f0*/  @!PT LDS RZ, [RZ] ;  /* 0x00000000fffff984 */ /* 0x000fe20000000800 */
[----:B------:R-:W-:Y:S01]  /*4100*/  @!PT LDS RZ, [RZ] ;  /* 0x00000000fffff984 */ /* 0x000fe20000000800 */
[----:B------:R-:W-:Y:S01]  /*4110*/  @!PT LDS RZ, [RZ] ;  /* 0x00000000fffff984 */ /* 0x000fe20000000800 */
[----:B------:R-:W-:Y:S01]  /*4120*/  @!PT LDS RZ, [RZ] ;  /* 0x00000000fffff984 */ /* 0x000fe20000000800 */
[----:B------:R3:W-:Y:S06]  /*4130*/  MEMBAR.ALL.CTA ;  /* 0x0000000000007992 */ /* 0x0007ec0000008000 */
[----:B---3--:R-:W3:Y:S01]  /*4140*/  FENCE.VIEW.ASYNC.S ;  /* 0x00000000000073c6 */ /* 0x008ee20000000000 */
[----:B------:R-:W-:Y:S01]  /*4150*/  SEL R11, R11, RZ, P1 ;  /* 0x000000ff0b0b7207 */ /* 0x000fe20000800000 */
[----:B---3--:R3:W-:Y:S01]  /*4160*/  SYNCS.ARRIVE.TRANS64.RED.A1T0 RZ, [R2+URZ], RZ ;  /* 0x000000ff02ff79a7 */ /* 0x0087e200081004ff */
[----:B--2---:R-:W-:-:S02]  /*4170*/  LOP3.LUT P3, RZ, R6, 0x1, RZ, 0xc0, !PT ;  /* 0x0000000106ff7812 */ /* 0x004fc4000786c0ff */
[----:B------:R-:W-:-:S04]  /*4180*/  SEL R5, RZ, 0x1, P1 ;  /* 0x00000001ff057807 */ /* 0x000fc80000800000 */
[----:B------:R-:W-:Y:S02]  /*4190*/  LOP3.LUT R10, R10, R5, RZ, 0x3c, !PT ;  /* 0x000000050a0a7212 */ /* 0x000fe400078e3cff */
[----:B---3--:R-:W-:-:S04]  /*41a0*/  SEL R2, RZ, 0x1, P0 ;  /* 0x00000001ff027807 */ /* 0x008fc80000000000 */
[----:B------:R-:W-:Y:S01]  /*41b0*/  LOP3.LUT R9, R9, R2, RZ, 0x3c, !PT ;  /* 0x0000000209097212 */ /* 0x000fe200078e3cff */
[----:B------:R-:W-:Y:S06]  /*41c0*/  @P3 BRA `(.L_x_80) ;  /* 0xfffffffc002c3947 */ /* 0x000fec000383ffff */
[----:B------:R-:W-:Y:S01]  /*41d0*/  ULEA UR4, UR5, UR6, 0x3 ;  /* 0x0000000605047291 */ /* 0x000fe2000f8e18ff */
[----:B------:R-:W-:-:S08]  /*41e0*/  SHF.L.U32 R3, R12, 0x1f, RZ ;  /* 0x0000001f0c037819 */ /* 0x000fd000000006ff */
[----:B------:R-:W2:Y:S02]  /*41f0*/  SYNCS.PHASECHK.TRANS64 P0, [UR4+0x240], R3 ;  /* 0x00024003ff0075a7 */ /* 0x000ea40008001004 */
[----:B--2---:R-:W-:Y:S05]  /*4200*/  @P0 BRA `(.L_x_81) ;  /* 0x0000000000080947 */ /* 0x004fea0003800000 */
[----:B------:R-:W2:Y:S02]  /*4210*/  SYNCS.PHASECHK.TRANS64.TRYWAIT P0, [UR4+0x240], R3 ;  /* 0x00024003ff0075a7 */ /* 0x000ea40008001104 */
[----:B--2---:R-:W-:Y:S05]  /*4220*/  @!P0 BRA `(.L_x_82) ;  /* 0x0000006c00388947 */ /* 0x004fea0003800000 */
.L_x_81:
[----:B------:R-:W-:-:S04]  /*4230*/  UIADD3 UR7, UPT, UPT, UR5, 0x1, URZ ;  /* 0x0000000105077890 */ /* 0x000fc8000fffe0ff */
[----:B------:R-:W-:-:S04]  /*4240*/  UISETP.NE.AND UP0, UPT, UR7, 0x2, UPT ;  /* 0x000000020700788c */ /* 0x000fc8000bf05270 */
[----:B------:R-:W-:Y:S02]  /*4250*/  USEL UR8, URZ, 0x1, UP0 ;  /* 0x00000001ff087887 */ /* 0x000fe40008000000 */
[----:B------:R-:W-:-:S04]  /*4260*/  USEL UR7, UR7, URZ, UP0 ;  /* 0x000000ff07077287 */ /* 0x000fc80008000000 */
[----:B------:R-:W-:Y:S01]  /*4270*/  ULEA UR7, UR7, UR6, 0x3 ;  /* 0x0000000607077291 */ /* 0x000fe2000f8e18ff */
[----:B--2---:R-:W-:-:S04]  /*4280*/  LOP3.LUT R3, R12, UR8, RZ, 0x3c, !PT ;  /* 0x000000080c037c12 */ /* 0x004fc8000f8e3cff */
[----:B------:R-:W-:-:S04]  /*4290*/  SHF.L.U32 R0, R3, 0x1f, RZ ;  /* 0x0000001f03007819 */ /* 0x000fc800000006ff */
[----:B------:R-:W2:Y:S02]  /*42a0*/  SYNCS.PHASECHK.TRANS64 P0, [UR7+0x240], R0 ;  /* 0x00024000ff0075a7 */ /* 0x000ea40008001007 */
[----:B-12---:R-:W-:Y:S05]  /*42b0*/  @P0 EXIT ;  /* 0x000000000000094d */ /* 0x006fea0003800000 */
[----:B------:R-:W-:Y:S02]  /*42c0*/  SHF.L.U32 R3, R3, 0x1f, RZ ;  /* 0x0000001f03037819 */ /* 0x000fe400000006ff */
[----:B------:R-:W-:-:S07]  /*42d0*/  MOV R0, UR7 ;  /* 0x0000000700007c02 */ /* 0x000fce0008000f00 */
.L_x_83:
[----:B-1----:R1:W2:Y:S02]  /*42e0*/  SYNCS.PHASECHK.TRANS64.TRYWAIT P0, [R0+URZ+0x240], R3 ;  /* 0x00024003000075a7 */ /* 0x0022a400080011ff */
[----:B--2---:R-:W-:Y:S05]  /*42f0*/  @!P0 NANOSLEEP.SYNCS 0x989680 ;  /* 0x009896800000895d */ /* 0x004fea0003900000 */
[----:B------:R-:W2:Y:S02]  /*4300*/  @!P0 SYNCS.PHASECHK.TRANS64 P0, [R0+URZ+0x240], R3 ;  /* 0x00024003000085a7 */ /* 0x000ea400080010ff */
[----:B--2---:R-:W-:Y:S05]  /*4310*/  @P0 EXIT ;  /* 0x000000000000094d */ /* 0x004fea0003800000 */
[----:B------:R-:W-:Y:S05]  /*4320*/  BRA `(.L_x_83) ;  /* 0xfffffffc00ec7947 */ /* 0x000fea000383ffff */
.L_x_76:
[----:B------:R-:W-:Y:S05]  /*4330*/  BRA.U UP5, `(.L_x_84) ;  /* 0x0000001105847547 */ /* 0x000fea000b800000 */
[----:B------:R-:W-:Y:S01]  /*4340*/  UMOV UR4, 0x40 ;  /* 0x0000004000047882 */ /* 0x000fe20000000000 */
[----:B------:R-:W-:Y:S01]  /*4350*/  NOP ;  /* 0x0000000000007918 */ /* 0x000fe20000000000 */
[----:B------:R-:W-:Y:S01]  /*4360*/  ULEA UR5, UR48, UR4, 0x18 ;  /* 0x0000000430057291 */ /* 0x000fe2000f8ec0ff */
[----:B------:R-:W-:Y:S02]  /*4370*/  UMOV UR6, 0x400 ;  /* 0x0000040000067882 */ /* 0x000fe40000000000 */
[----:B------:R-:W-:-:S06]  /*4380*/  ULEA UR6, UR48, UR6, 0x18 ;  /* 0x0000000630067291 */ /* 0x000fcc000f8ec0ff */
[----:B------:R-:W2:Y:S02]  /*4390*/  LDS.U8 R0, [UR5+0x1c] ;  /* 0x00001c05ff007984 */ /* 0x000ea40008000000 */
[----:B--2---:R-:W-:-:S13]  /*43a0*/  ISETP.NE.AND P0, PT, R0, RZ, PT ;  /* 0x000000ff0000720c */ /* 0x004fda0003f05270 */
[----:B------:R-:W-:Y:S05]  /*43b0*/  @P0 BRA `(.L_x_85) ;  /* 0x0000000400080947 */ /* 0x000fea0003800000 */
[----:B------:R-:W-:Y:S02]  /*43c0*/  UISETP.NE.U32.AND UP1, UPT, UR27, 0x1, UPT ;  /* 0x000000011b00788c */ /* 0x000fe4000bf25070 */
[----:B------:R-:W-:-:S07]  /*43d0*/  UIADD3 UR7, UPT, UPT, UR5, 0x8, URZ ;  /* 0x0000000805077890 */ /* 0x000fce000fffe0ff */
[----:B------:R-:W-:Y:S05]  /*43e0*/  BRA.U !UP1, `(.L_x_86) ;  /* 0x00000001099c7547 */ /* 0x000fea000b800000 */
[----:B------:R-:W-:Y:S01]  /*43f0*/  ELECT P0, URZ, PT ;  /* 0x0000000000ff782f */ /* 0x000fe20003800000 */
[----:B------:R-:W-:-:S12]  /*4400*/  BSSY B0, `(.L_x_86) ;  /* 0x0000025000007945 */ /* 0x000fd80003800000 */
[----:B------:R-:W-:Y:S05]  /*4410*/  @!P0 BRA `(.L_x_87) ;  /* 0x00000000008c8947 */ /* 0x000fea0003800000 */
[----:B------:R-:W-:-:S05]  /*4420*/  UMOV UR4, 0x10 ;  /* 0x0000001000047882 */ /* 0x000fca0000000000 */
[----:B------:R-:W-:Y:S04]  /*4430*/  DEPBAR.LE SB2, 0x36 ;  /* 0x0000ad800000791a */ /* 0x000fe80000000000 */
[----:B------:R-:W2:Y:S02]  /*4440*/  UTCATOMSWS.2CTA.FIND_AND_SET.ALIGN UP0, UR4, UR4 ;  /* 0x00000004000475e3 */ /* 0x000ea40008200800 */
[----:B--2---:R-:W-:Y:S01]  /*4450*/  MOV R11, UR4 ;  /* 0x00000004000b7c02 */ /* 0x004fe20008000f00 */
[----:B------:R-:W-:Y:S06]  /*4460*/  BRA.U UP0, `(.L_x_88) ;  /* 0x0000000100187547 */ /* 0x000fec000b800000 */
.L_x_89:
[----:B------:R-:W-:Y:S05]  /*4470*/  NANOSLEEP 0x64 ;  /* 0x000000640000795d */ /* 0x000fea0003800000 */
[----:B------:R-:W-:-:S05]  /*4480*/  UMOV UR4, 0x10 ;  /* 0x0000001000047882 */ /* 0x000fca0000000000 */
[----:B------:R-:W-:Y:S04]  /*4490*/  DEPBAR.LE SB2, 0x36 ;  /* 0x0000ad800000791a */ /* 0x000fe80000000000 */
[----:B------:R-:W2:Y:S02]  /*44a0*/  UTCATOMSWS.2CTA.FIND_AND_SET.ALIGN UP0, UR4, UR4 ;  /* 0x00000004000475e3 */ /* 0x000ea40008200800 */
[----:B--2---:R-:W-:Y:S01]  /*44b0*/  MOV R11, UR4 ;  /* 0x00000004000b7c02 */ /* 0x004fe20008000f00 */
[----:B------:R-:W-:Y:S05]  /*44c0*/  BRA.U !UP0, `(.L_x_89) ;  /* 0xfffffffd08e87547 */ /* 0x000fea000b83ffff */
.L_x_88:
[----:B------:R-:W2:Y:S01]  /*44d0*/  LDS R7, [UR5+0x10] ;  /* 0x00001005ff077984 */ /* 0x000ea20008000800 */
[----:B------:R-:W-:Y:S01]  /*44e0*/  IMAD.U32 R5, RZ, RZ, UR6 ;  /* 0x00000006ff057e24 */ /* 0x000fe2000f8e00ff */
[----:B------:R-:W-:-:S03]  /*44f0*/  MOV R4, UR29 ;  /* 0x0000001d00047c02 */ /* 0x000fc60008000f00 */
[----:B------:R-:W-:Y:S01]  /*4500*/  VIADD R5, R5, 0x2e0 ;  /* 0x000002e005057836 */ /* 0x000fe20000000000 */
[----:B--2---:R-:W-:-:S04]  /*4510*/  SHF.L.U32 R7, R7, 0x1f, RZ ;  /* 0x0000001f07077819 */ /* 0x004fc800000006ff */
[----:B------:R-:W2:Y:S02]  /*4520*/  SYNCS.PHASECHK.TRANS64.TRYWAIT P0, [UR5+0x8], R7 ;  /* 0x00000807ff0075a7 */ /* 0x000ea40008001105 */
[----:B--2---:R-:W-:Y:S05]  /*4530*/  @P0 BRA `(.L_x_90) ;  /* 0x0000000000080947 */ /* 0x004fea0003800000 */
[----:B------:R-:W2:Y:S02]  /*4540*/  SYNCS.PHASECHK.TRANS64.TRYWAIT P0, [UR5+0x8], R7 ;  /* 0x00000807ff0075a7 */ /* 0x000ea40008001105 */
[----:B--2---:R-:W-:Y:S05]  /*4550*/  @!P0 BRA `(.L_x_91) ;  /* 0x0000006800848947 */ /* 0x004fea0003800000 */
.L_x_90:
[----:B--2---:R-:W-:Y:S01]  /*4560*/  HFMA2 R0, -RZ, RZ, 0, 5.9604644775390625e-08 ;  /* 0x00000001ff007431 */ /* 0x004fe200000001ff */
[----:B------:R-:W-:Y:S01]  /*4570*/  UPRMT UR4, UR29, 0x654, UR7 ;  /* 0x000006541d047896 */ /* 0x000fe20008000007 */
[----:B------:R-:W-:Y:S01]  /*4580*/  IMAD.MOV.U32 R8, RZ, RZ, 0xffff ;  /* 0x0000ffffff087424 */ /* 0x000fe200078e00ff */
[----:B------:R-:W-:Y:S01]  /*4590*/  PRMT R4, R4, 0x654, R5 ;  /* 0x0000065404047816 */ /* 0x000fe20000000005 */
[----:B------:R-:W-:Y:S02]  /*45a0*/  IMAD.MOV.U32 R6, RZ, RZ, 0x4 ;  /* 0x00000004ff067424 */ /* 0x000fe400078e00ff */
[----:B------:R-:W-:Y:S01]  /*45b0*/  IMAD.SHL.U32 R9, R11, 0x20, RZ ;  /* 0x000000200b097824 */ /* 0x000fe200078e00ff */
[----:B------:R-:W-:Y:S02]  /*45c0*/  MOV R5, UR4 ;  /* 0x0000000400057c02 */ /* 0x000fe40008000f00 */
[-C--:B------:R-:W-:Y:S01]  /*45d0*/  SHF.L.U32 R8, R8, R11.reuse, RZ ;  /* 0x0000000b08087219 */ /* 0x080fe200000006ff */
[----:B------:R2:W-:Y:S01]  /*45e0*/  SYNCS.ARRIVE.TRANS64.RED RZ, [UR4], R6 ;  /* 0x00000006ffff79a7 */ /* 0x0005e20008000404 */
[----:B------:R-:W-:Y:S01]  /*45f0*/  SHF.L.U32 R7, R0, R11, RZ ;  /* 0x0000000b00077219 */ /* 0x000fe200000006ff */
[----:B------:R2:W-:Y:S04]  /*4600*/  STS [UR6+0x2e0], R9 ;  /* 0x0002e009ff007988 */ /* 0x0005e80008000806 */
[----:B------:R2:W-:Y:S04]  /*4610*/  STAS [R4.64], R11 ;  /* 0x0000000b04007dbd */ /* 0x0005e8000c0008ff */
[----:B------:R2:W-:Y:S04]  /*4620*/  ATOMS.OR RZ, [UR5+0x14], R8 ;  /* 0x00001408ffff798c */ /* 0x0005e8000b000005 */
[----:B------:R2:W-:Y:S04]  /*4630*/  ATOMS.OR RZ, [UR5+0x18], R7 ;  /* 0x00001807ffff798c */ /* 0x0005e8000b000005 */
[----:B------:R2:W-:Y:S02]  /*4640*/  ATOMS.XOR RZ, [UR5+0x10], R0 ;  /* 0x00001000ffff798c */ /* 0x0005e4000b800005 */
.L_x_87:
[----:B-1----:R-:W-:Y:S05]  /*4650*/  BSYNC B0 ;  /* 0x0000000000007941 */ /* 0x002fea0003800000 */
.L_x_86:
[----:B------:R-:W-:Y:S05]  /*4660*/  BRA.U UP1, `(.L_x_92) ;  /* 0x00000001016c7547 */ /* 0x000fea000b800000 */
[----:B------:R-:W-:-:S03]  /*4670*/  UMOV UR4, 0xffffffff ;  /* 0xffffffff00047882 */ /* 0x000fc60000000000 */
[----:B------:R-:W-:Y:S05]  /*4680*/  BRA.DIV UR4, `(.L_x_93) ;  /* 0x0000006a04507947 */ /* 0x000fea000b800000 */
[----:B------:R-:W-:-:S13]  /*4690*/  ELECT P0, URZ, PT ;  /* 0x0000000000ff782f */ /* 0x000fda0003800000 */
.L_x_226:
[----:B------:R-:W-:Y:S05]  /*46a0*/  @!P0 BRA `(.L_x_92) ;  /* 0x00000000005c8947 */ /* 0x000fea0003800000 */
[----:B--2---:R-:W2:Y:S02]  /*46b0*/  LDS R5, [UR5+0x10] ;  /* 0x00001005ff057984 */ /* 0x004ea40008000800 */
[----:B--2---:R-:W-:-:S04]  /*46c0*/  SHF.L.U32 R5, R5, 0x1f, RZ ;  /* 0x0000001f05057819 */ /* 0x004fc800000006ff */
[----:B------:R-:W2:Y:S02]  /*46d0*/  SYNCS.PHASECHK.TRANS64.TRYWAIT P0, [UR5+0x8], R5 ;  /* 0x00000805ff0075a7 */ /* 0x000ea40008001105 */
[----:B--2---:R-:W-:Y:S05]  /*46e0*/  @P0 BRA `(.L_x_94) ;  /* 0x0000000000080947 */ /* 0x004fea0003800000 */
[----:B------:R-:W2:Y:S02]  /*46f0*/  SYNCS.PHASECHK.TRANS64.TRYWAIT P0, [UR5+0x8], R5 ;  /* 0x00000805ff0075a7 */ /* 0x000ea40008001105 */
[----:B--2---:R-:W-:Y:S05]  /*4700*/  @!P0 BRA `(.L_x_95) ;  /* 0x0000006800548947 */ /* 0x004fea0003800000 */
.L_x_94:
[----:B------:R-:W3:Y:S01]  /*4710*/  LDS R7, [UR6+0x2e0] ;  /* 0x0002e006ff077984 */ /* 0x000ee20008000800 */
[----:B--2---:R-:W-:Y:S02]  /*4720*/  HFMA2 R0, -RZ, RZ, 0, 5.9604644775390625e-08 ;  /* 0x00000001ff007431 */ /* 0x004fe400000001ff */
[----:B------:R-:W-:Y:S01]  /*4730*/  IMAD.MOV.U32 R4, RZ, RZ, 0xffff ;  /* 0x0000ffffff047424 */ /* 0x000fe200078e00ff */
[----:B------:R-:W-:Y:S01]  /*4740*/  UPRMT UR4, UR29, 0x654, UR7 ;  /* 0x000006541d047896 */ /* 0x000fe20008000007 */
[----:B---3--:R-:W-:-:S03]  /*4750*/  IMAD.SHL.U32 R5, R7, 0x20, RZ ;  /* 0x0000002007057824 */ /* 0x008fc600078e00ff */
[-C--:B------:R-:W-:Y:S02]  /*4760*/  SHF.L.U32 R4, R4, R7.reuse, RZ ;  /* 0x0000000704047219 */ /* 0x080fe400000006ff */
[----:B------:R-:W-:Y:S01]  /*4770*/  SHF.L.U32 R7, R0, R7, RZ ;  /* 0x0000000700077219 */ /* 0x000fe200000006ff */
[----:B------:R3:W-:Y:S04]  /*4780*/  STS [UR6+0x2e0], R5 ;  /* 0x0002e005ff007988 */ /* 0x0007e80008000806 */
[----:B------:R3:W-:Y:S04]  /*4790*/  ATOMS.OR RZ, [UR5+0x14], R4 ;  /* 0x00001404ffff798c */ /* 0x0007e8000b000005 */
[----:B------:R3:W-:Y:S01]  /*47a0*/  ATOMS.OR RZ, [UR5+0x18], R7 ;  /* 0x00001807ffff798c */ /* 0x0007e2000b000005 */
[----:B------:R-:W-:Y:S03]  /*47b0*/  SYNCS.ARRIVE.TRANS64.RED.A1T0 RZ, [UR4], RZ ;  /* 0x000000ffffff79a7 */ /* 0x000fe60008100404 */
[----:B------:R3:W-:Y:S01]  /*47c0*/  ATOMS.XOR RZ, [UR5+0x10], R0 ;  /* 0x00001000ffff798c */ /* 0x0007e2000b800005 */
[----:B------:R-:W-:Y:S05]  /*47d0*/  BRA `(.L_x_92) ;  /* 0x0000000000107947 */ /* 0x000fea0003800000 */
.L_x_85:
[----:B------:R-:W-:Y:S02]  /*47e0*/  MOV R0, 0xffffffff ;  /* 0xffffffff00007802 */ /* 0x000fe40000000f00 */
[----:B------:R-:W-:-:S03]  /*47f0*/  MOV R4, 0x4820 ;  /* 0x0000482000047802 */ /* 0x000fc60000000f00 */
[----:B------:R2:W-:Y:S04]  /*4800*/  STS [UR6+0x2e0], R0 ;  /* 0x0002e000ff007988 */ /* 0x0005e80008000806 */
[----:B-12--5:R-:W-:Y:S05]  /*4810*/  CALL.REL.NOINC `($__internal_1_$__cuda_sm10x_tcgen05_guardrail_trap_phase_invalid_during_alloc) ;  /* 0x0000006c009c7944 */ /* 0x026fea0003c00000 */
.L_x_92:
[----:B------:R-:W-:Y:S05]  /*4820*/  WARPSYNC.ALL ;  /* 0x0000000000007948 */ /* 0x000fea0003800000 */
[----:B------:R-:W4:Y:S01]  /*4830*/  S2UR UR4, SR_CgaCtaId ;  /* 0x00000000000479c3 */ /* 0x000f220000008800 */
[----:B------:R-:W-:Y:S01]  /*4840*/  UMOV UR13, 0x400 ;  /* 0x00000400000d7882 */ /* 0x000fe20000000000 */
[----:B------:R-:W-:-:S06]  /*4850*/  NOP ;  /* 0x0000000000007918 */ /* 0x000fcc0000000000 */
[----:B------:R-:W-:Y:S06]  /*4860*/  BAR.ARV 0x6, 0xa0 ;  /* 0x0182800000007b1d */ /* 0x000fec0000002000 */
[----:B------:R-:W1:Y:S01]  /*4870*/  LDCU UR6, c[0x0][0x38c] ;  /* 0x00007180ff0677ac */ /* 0x000e620008000800 */
[----:B------:R-:W-:Y:S01]  /*4880*/  LOP3.LUT R3, R3, 0xffff, RZ, 0xc0, !PT ;  /* 0x0000ffff03037812 */ /* 0x000fe200078ec0ff */
[----:B--2---:R-:W-:Y:S01]  /*4890*/  IMAD.MOV.U32 R9, RZ, RZ, 0x1 ;  /* 0x00000001ff097424 */ /* 0x004fe200078e00ff */
[----:B------:R-:W-:Y:S01]  /*48a0*/  LOP3.LUT R2, R2, 0xffff, RZ, 0xc0, !PT ;  /* 0x0000ffff02027812 */ /* 0x000fe200078ec0ff */
[----:B------:R-:W-:Y:S01]  /*48b0*/  IMAD.MOV.U32 R8, RZ, RZ, RZ ;  /* 0x000000ffff087224 */ /* 0x000fe200078e00ff */
[----:B------:R-:W-:Y:S01]  /*48c0*/  R2UR UR16, R3 ;  /* 0x00000000031072ca */ /* 0x000fe200000e0000 */
[----:B------:R-:W-:Y:S01]  /*48d0*/  UMOV UR20, URZ ;  /* 0x000000ff00147c82 */ /* 0x000fe20008000000 */
[----:B------:R-:W-:-:S02]  /*48e0*/  R2UR UR24, R2 ;  /* 0x00000000021872ca */ /* 0x000fc400000e0000 */
[----:B------:R-:W-:Y:S01]  /*48f0*/  CS2R R2, SRZ ;  /* 0x0000000000027805 */ /* 0x000fe2000001ff00 */
[----:B------:R-:W-:Y:S01]  /*4900*/  UMOV UR10, URZ ;  /* 0x000000ff000a7c82 */ /* 0x000fe20008000000 */
[----:B----4-:R-:W-:Y:S02]  /*4910*/  ULEA UR13, UR4, UR13, 0x18 ;  /* 0x0000000d040d7291 */ /* 0x010fe4000f8ec0ff */
[----:B------:R-:W-:Y:S02]  /*4920*/  UISETP.NE.AND UP3, UPT, UR27, URZ, UPT ;  /* 0x000000ff1b00728c */ /* 0x000fe4000bf65270 */
[----:B------:R-:W-:Y:S02]  /*4930*/  UIADD3 UR5, UPT, UPT, UR13, 0x8600, URZ ;  /* 0x000086000d057890 */ /* 0x000fe4000fffe0ff */
[----:B------:R-:W-:Y:S02]  /*4940*/  UIADD3 UR4, UPT, UPT, UR13, 0x28600, URZ ;  /* 0x000286000d047890 */ /* 0x000fe4000fffe0ff */
[----:B-1----:R-:W-:Y:S01]  /*4950*/  UIADD3 UR6, UPT, UPT, UR6, 0x1f, URZ ;  /* 0x0000001f06067890 */ /* 0x002fe2000fffe0ff */
[----:B---3--:R-:W1:Y:S01]  /*4960*/  LDS R0, [UR13+0x2e0] ;  /* 0x0002e00dff007984 */ /* 0x008e620008000800 */
[----:B------:R-:W-:-:S02]  /*4970*/  USHF.R.U32.HI UR5, URZ, 0x4, UR5 ;  /* 0x00000004ff057899 */ /* 0x000fc40008011605 */
[----:B------:R-:W-:Y:S02]  /*4980*/  USHF.R.S32.HI UR21, URZ, 0x1f, UR6 ;  /* 0x0000001fff157899 */ /* 0x000fe40008011406 */
[----:B------:R-:W-:Y:S02]  /*4990*/  USHF.R.U32.HI UR4, URZ, 0x4, UR4 ;  /* 0x00000004ff047899 */ /* 0x000fe40008011604 */
[----:B------:R-:W-:Y:S02]  /*49a0*/  ULEA.HI UR21, UR21, UR6, URZ, 0x5 ;  /* 0x0000000615157291 */ /* 0x000fe4000f8f28ff */
[----:B------:R-:W-:Y:S02]  /*49b0*/  ULOP3.LUT UR5, UR5, 0x3fff, URZ, 0xc0, !UPT ;  /* 0x00003fff05057892 */ /* 0x000fe4000f8ec0ff */
[----:B------:R-:W-:Y:S02]  /*49c0*/  USHF.R.S32.HI UR21, URZ, 0x5, UR21 ;  /* 0x00000005ff157899 */ /* 0x000fe40008011415 */
[----:B------:R-:W-:-:S02]  /*49d0*/  ULOP3.LUT UR18, UR4, 0x3fff, URZ, 0xc0, !UPT ;  /* 0x00003fff04127892 */ /* 0x000fc4000f8ec0ff */
[----:B------:R-:W-:Y:S02]  /*49e0*/  UISETP.LT.AND UP0, UPT, UR21, 0x1, UPT ;  /* 0x000000011500788c */ /* 0x000fe4000bf01270 */
[----:B------:R-:W-:Y:S02]  /*49f0*/  ULOP3.LUT UR17, UR5, 0x10000, URZ, 0xfc, !UPT ;  /* 0x0001000005117892 */ /* 0x000fe4000f8efcff */
[----:B------:R-:W-:Y:S02]  /*4a00*/  ULOP3.LUT UR18, UR18, 0x10000, URZ, 0xfc, !UPT ;  /* 0x0001000012127892 */ /* 0x000fe4000f8efcff */
[----:B------:R-:W-:Y:S01]  /*4a10*/  USEL UR25, UR21, 0x1, !UP0 ;  /* 0x0000000115197887 */ /* 0x000fe2000c000000 */
[----:B------:R-:W-:Y:S01]  /*4a20*/  UMOV UR11, URZ ;  /* 0x000000ff000b7c82 */ /* 0x000fe20008000000 */
[----:B------:R-:W-:Y:S01]  /*4a30*/  UMOV UR22, 0x0 ;  /* 0x0000000000167882 */ /* 0x000fe20000000000 */
[----:B------:R-:W-:Y:S01]  /*4a40*/  UMOV UR23, 0x10200010 ;  /* 0x1020001000177882 */ /* 0x000fe20000000000 */
[----:B-1----:R-:W-:-:S15]  /*4a50*/  R2UR UR26, R0 ;  /* 0x00000000001a72ca */ /* 0x002fde00000e0000 */
.L_x_103:
[C---:B------:R-:W-:Y:S02]  /*4a60*/  LEA R0, R8.reuse, UR13, 0x3 ;  /* 0x0000000d08007c11 */ /* 0x040fe4000f8e18ff */
[----:B------:R-:W-:Y:S02]  /*4a70*/  SHF.L.U32 R5, R3, 0x1f, RZ ;  /* 0x0000001f03057819 */ /* 0x000fe400000006ff */
[----:B------:R-:W-:Y:S02]  /*4a80*/  LEA R4, R8, UR13, 0x4 ;  /* 0x0000000d08047c11 */ /* 0x000fe4000f8e20ff */
[----:B------:R-:W1:Y:S02]  /*4a90*/  SYNCS.PHASECHK.TRANS64.TRYWAIT P0, [R0+URZ+0x230], R5 ;  /* 0x00023005000075a7 */ /* 0x000e6400080011ff */
[----:B-1-3--:R-:W-:Y:S05]  /*4aa0*/  @!P0 BRA `(.L_x_96) ;  /* 0x0000006400848947 */ /* 0x00afea0003800000 */
.L_x_227:
[----:B-1----:R-:W1:Y:S01]  /*4ab0*/  LDS.128 R4, [R4+0x2c0] ;  /* 0x0002c00004047984 */ /* 0x002e620000000c00 */
[----:B------:R-:W-:Y:S02]  /*4ac0*/  VIADD R0, R0, 0x240 ;  /* 0x0000024000007836 */ /* 0x000fe40000000000 */
[----:B------:R-:W-:Y:S01]  /*4ad0*/  VIADD R8, R8, 0x1 ;  /* 0x0000000108087836 */ /* 0x000fe20000000000 */
[----:B------:R-:W-:Y:S01]  /*4ae0*/  @!PT LDS RZ, [RZ] ;  /* 0x00000000fffff984 */ /* 0x000fe20000000800 */
[----:B------:R-:W-:Y:S01]  /*4af0*/  @!PT LDS RZ, [RZ] ;  /* 0x00000000fffff984 */ /* 0x000fe20000000800 */
[----:B------:R-:W-:Y:S01]  /*4b00*/  @!PT LDS RZ, [RZ] ;  /* 0x00000000fffff984 */ /* 0x000fe20000000800 */
[----:B------:R-:W-:Y:S01]  /*4b10*/  @!PT LDS RZ, [RZ] ;  /* 0x00000000fffff984 */ /* 0x000fe20000000800 */
[----:B------:R2:W-:Y:S06]  /*4b20*/  MEMBAR.ALL.CTA ;  /* 0x0000000000007992 */ /* 0x0005ec0000008000 */
[----:B--2---:R-:W2:Y:S01]  /*4b30*/  FENCE.VIEW.ASYNC.S ;  /* 0x00000000000073c6 */ /* 0x004ea20000000000 */
[----:B------:R-:W-:-:S04]  /*4b40*/  PRMT R0, RZ, 0x654, R0 ;  /* 0x00000654ff007816 */ /* 0x000fc80000000000 */
[----:B--2---:R2:W-:Y:S01]  /*4b50*/  SYNCS.ARRIVE.TRANS64.RED.A1T0 RZ, [R0+URZ], RZ ;  /* 0x000000ff00ff79a7 */ /* 0x0045e200081004ff */
[----:B-1----:R-:W-:Y:S01]  /*4b60*/  LOP3.LUT P1, RZ, R6, 0x1, RZ, 0xc0, !PT ;  /* 0x0000000106ff7812 */ /* 0x002fe2000782c0ff */
[----:B--2---:R-:W-:-:S12]  /*4b70*/  BRA.U UP3, `(.L_x_97) ;  /* 0x0000000103cc7547 */ /* 0x004fd8000b800000 */
[----:B------:R-:W1:Y:S01]  /*4b80*/  LDCU UR4, c[0x0][0x38c] ;  /* 0x00007180ff0477ac */ /* 0x000e620008000800 */
[----:B------:R-:W-:Y:S02]  /*4b90*/  PLOP3.LUT P2, PT, PT, PT, PT, 0x80, 0x8 ;  /* 0x000000000008781c */ /* 0x000fe40003f4f070 */
[----:B------:R-:W-:Y:S01]  /*4ba0*/  SHF.L.U32 R5, R9, 0x1f, RZ ;  /* 0x0000001f09057819 */ /* 0x000fe200000006ff */
[----:B------:R-:W-:Y:S02]  /*4bb0*/  ULEA UR19, UR20, UR13, 0x3 ;  /* 0x0000000d14137291 */ /* 0x000fe4000f8e18ff */
[----:B-1----:R-:W-:-:S06]  /*4bc0*/  UISETP.GE.AND UP0, UPT, UR4, 0x1, UPT ;  /* 0x000000010400788c */ /* 0x002fcc000bf06270 */
[----:B------:R-:W-:-:S05]  /*4bd0*/  PLOP3.LUT P0, PT, PT, PT, UP0, 0x80, 0x8 ;  /* 0x000000000008781c */ /* 0x000fca0003f0f008 */
[----:B------:R-:W-:-:S08]  /*4be0*/  @UP0 ULEA UR4, UR10, UR13, 0x3 ;  /* 0x0000000d0a040291 */ /* 0x000fd0000f8e18ff */
[----:B------:R-:W-:-:S04]  /*4bf0*/  @P0 SHF.L.U32 R0, R2, 0x1f, RZ ;  /* 0x0000001f02000819 */ /* 0x000fc800000006ff */
[----:B------:R1:W2:Y:S01]  /*4c00*/  @P0 SYNCS.PHASECHK.TRANS64.TRYWAIT P2, [UR4], R0 ;  /* 0x00000000ff0005a7 */ /* 0x0002a20008041104 */
[----:B------:R-:W3:Y:S02]  /*4c10*/  SYNCS.PHASECHK.TRANS64.TRYWAIT P0, [UR19+0x270], R5 ;  /* 0x00027005ff0075a7 */ /* 0x000ee40008001113 */
[----:B-123--:R-:W-:Y:S05]  /*4c20*/  @!P0 BRA `(.L_x_98) ;  /* 0x0000006400388947 */ /* 0x00efea0003800000 */
.L_x_229:
[----:B------:R-:W-:Y:S01]  /*4c30*/  UMOV UR14, UR11 ;  /* 0x0000000b000e7c82 */ /* 0x000fe20008000000 */
[----:B------:R-:W-:Y:S05]  /*4c40*/  BRA.U !UP0, `(.L_x_99) ;  /* 0x0000000108887547 */ /* 0x000fea000b800000 */
[----:B------:R-:W-:Y:S02]  /*4c50*/  UIADD3 UR14, UPT, UPT, UR25, UR11, URZ ;  /* 0x0000000b190e7290 */ /* 0x000fe4000fffe0ff */
[----:B------:R-:W-:Y:S02]  /*4c60*/  ULEA UR15, UR20, UR26, 0x7 ;  /* 0x0000001a140f7291 */ /* 0x000fe4000f8e38ff */
[----:B------:R-:W-:Y:S01]  /*4c70*/  UPLOP3.LUT UP2, UPT, UPT, UPT, UPT, 0x40, 0x4 ;  /* 0x000000000004789c */ /* 0x000fe20003f4e870 */
[----:B------:R-:W-:Y:S01]  /*4c80*/  UMOV UR12, UR21 ;  /* 0x00000015000c7c82 */ /* 0x000fe20008000000 */
[----:B------:R-:W-:-:S09]  /*4c90*/  UMOV UR5, UR10 ;  /* 0x0000000a00057c82 */ /* 0x000fd20008000000 */
.L_x_102:
[----:B--2---:R-:W-:Y:S01]  /*4ca0*/  ULEA UR6, UR5, UR13, 0x3 ;  /* 0x0000000d05067291 */ /* 0x004fe2000f8e18ff */
[----:B---3--:R-:W-:Y:S11]  /*4cb0*/  @P2 BRA `(.L_x_100) ;  /* 0x00000000000c2947 */ /* 0x008ff60003800000 */
[----:B-1----:R-:W-:Y:S04]  /*4cc0*/  SHF.L.U32 R5, R2, 0x1f, RZ ;  /* 0x0000001f02057819 */ /* 0x002fe800000006ff */
[----:B------:R-:W1:Y:S02]  /*4cd0*/  SYNCS.PHASECHK.TRANS64.TRYWAIT P0, [UR6], R5 ;  /* 0x00000005ff0075a7 */ /* 0x000e640008001106 */
[----:B-1----:R-:W-:Y:S05]  /*4ce0*/  @!P0 BRA `(.L_x_101) ;  /* 0x0000006400208947 */ /* 0x002fea0003800000 */
.L_x_100:
[----:B------:R-:W-:Y:S01]  /*4cf0*/  UISETP.NE.AND UP0, UPT, UR12, 0x1, UPT ;  /* 0x000000010c00788c */ /* 0x000fe2000bf05270 */
[----:B------:R-:W-:Y:S01]  /*4d00*/  PLOP3.LUT P2, PT, PT, PT, PT, 0x80, 0x8 ;  /* 0x000000000008781c */ /* 0x000fe20003f4f070 */
[----:B------:R-:W-:Y:S02]  /*4d10*/  UIADD3 UR4, UPT, UPT, UR5, 0x1, URZ ;  /* 0x0000000105047890 */ /* 0x000fe4000fffe0ff */
[----:B------:R-:W-:Y:S02]  /*4d20*/  ULEA UR8, UR5, UR18, 0x7 ;  /* 0x0000001205087291 */ /* 0x000fe4000f8e38ff */
[----:B------:R-:W-:Y:S01]  /*4d30*/  UISETP.NE.AND UP1, UPT, UR4, 0x20, UPT ;  /* 0x000000200400788c */ /* 0x000fe2000bf25270 */
[----:B------:R-:W-:Y:S01]  /*4d40*/  PLOP3.LUT P0, PT, PT, PT, UP0, 0x80, 0x8 ;  /* 0x000000000008781c */ /* 0x000fe20003f0f008 */
[----:B------:R-:W-:Y:S02]  /*4d50*/  UIADD3 UR11, UPT, UPT, UR11, 0x1, URZ ;  /* 0x000000010b0b7890 */ /* 0x000fe4000fffe0ff */
[----:B------:R-:W-:Y:S02]  /*4d60*/  USEL UR7, URZ, 0x1, UP1 ;  /* 0x00000001ff077887 */ /* 0x000fe40008800000 */
[----:B------:R-:W-:Y:S01]  /*4d70*/  USEL UR10, UR4, URZ, UP1 ;  /* 0x000000ff040a7287 */ /* 0x000fe20008800000 */
[----:B------:R-:W-:Y:S01]  /*4d80*/  UMOV UR9, 0xc0004010 ;  /* 0xc000401000097882 */ /* 0x000fe20000000000 */
[----:B------:R-:W-:Y:S02]  /*4d90*/  UIADD3 UR12, UPT, UPT, UR12, -0x1, URZ ;  /* 0xffffffff0c0c7890 */ /* 0x000fe4000fffe0ff */
[----:B------:R-:W-:Y:S01]  /*4da0*/  LOP3.LUT R2, R2, UR7, RZ, 0x3c, !PT ;  /* 0x0000000702027c12 */ /* 0x000fe2000f8e3cff */
[----:B------:R-:W-:Y:S01]  /*4db0*/  @UP0 ULEA UR4, UR10, UR13, 0x3 ;  /* 0x0000000d0a040291 */ /* 0x000fe2000f8e18ff */
[----:B------:R-:W-:Y:S02]  /*4dc0*/  UMOV UR7, 0xc0004010 ;  /* 0xc000401000077882 */ /* 0x000fe40000000000 */
[----:B-1----:R-:W-:Y:S01]  /*4dd0*/  @P0 SHF.L.U32 R0, R2, 0x1f, RZ ;  /* 0x0000001f02000819 */ /* 0x002fe200000006ff */
[----:B------:R-:W-:Y:S05]  /*4de0*/  UISETP.NE.AND UP0, UPT, UR11, UR14, UPT ;  /* 0x0000000e0b00728c */ /* 0x000fea000bf05270 */
[----:B------:R2:W3:Y:S01]  /*4df0*/  @P0 SYNCS.PHASECHK.TRANS64.TRYWAIT P2, [UR4], R0 ;  /* 0x00000000ff0005a7 */ /* 0x0004e20008041104 */
[----:B------:R-:W-:Y:S02]  /*4e00*/  UIADD3 UR4, UPT, UPT, UR6, 0x100, URZ ;  /* 0x0000010006047890 */ /* 0x000fe4000fffe0ff */
[----:B------:R-:W-:Y:S03]  /*4e10*/  ULEA UR6, UR5, UR17, 0x8 ;  /* 0x0000001105067291 */ /* 0x000fe6000f8e40ff */
[----:B------:R-:W-:Y:S06]  /*4e20*/  UMOV UR5, UR10 ;  /* 0x0000000a00057c82 */ /* 0x000fec0008000000 */
[----:B------:R2:W-:Y:S01]  /*4e30*/  UTCQMMA.2CTA gdesc[UR6], gdesc[UR8], tmem[UR15], tmem[UR22], idesc[UR23], UP2 ;  /* 0x00ff1608060075ea */ /* 0x0005e2000920030f */
[----:B------:R-:W-:Y:S01]  /*4e40*/  UPLOP3.LUT UP2, UPT, UPT, UPT, UPT, 0x80, 0x8 ;  /* 0x000000000008789c */ /* 0x000fe20003f4f070 */
[----:B------:R2:W-:Y:S01]  /*4e50*/  UTCBAR.2CTA.MULTICAST [UR4], URZ, UR16 ;  /* 0x000000ff040073e9 */ /* 0x0005e20008200810 */
[----:B------:R-:W-:Y:S09]  /*4e60*/  BRA.U UP0, `(.L_x_102) ;  /* 0xfffffffd008c7547 */ /* 0x000ff2000b83ffff */
.L_x_99:
[----:B--2---:R-:W-:Y:S01]  /*4e70*/  UIADD3 UR4, UPT, UPT, UR19, 0x250, URZ ;  /* 0x0000025013047890 */ /* 0x004fe2000fffe0ff */
[----:B------:R-:W-:-:S08]  /*4e80*/  UMOV UR11, UR14 ;  /* 0x0000000e000b7c82 */ /* 0x000fd00008000000 */
[----:B------:R2:W-:Y:S01]  /*4e90*/  UTCBAR.2CTA.MULTICAST [UR4], URZ, UR24 ;  /* 0x000000ff040073e9 */ /* 0x0005e20008200818 */
[----:B------:R-:W-:Y:S02]  /*4ea0*/  NOP ;  /* 0x0000000000007918 */ /* 0x000fe40000000000 */
.L_x_97:
[----:B--2---:R-:W-:Y:S01]  /*4eb0*/  UIADD3 UR4, UPT, UPT, UR20, 0x1, URZ ;  /* 0x0000000114047890 */ /* 0x004fe2000fffe0ff */
[----:B------:R-:W-:-:S03]  /*4ec0*/  ISETP.NE.AND P0, PT, R8, 0x2, PT ;  /* 0x000000020800780c */ /* 0x000fc60003f05270 */
[----:B------:R-:W-:Y:S01]  /*4ed0*/  UISETP.NE.AND UP0, UPT, UR4, 0x4, UPT ;  /* 0x000000040400788c */ /* 0x000fe2000bf05270 */
[----:B-1----:R-:W-:Y:S02]  /*4ee0*/  SEL R0, RZ, 0x1, P0 ;  /* 0x00000001ff007807 */ /* 0x002fe40000000000 */
[----:B------:R-:W-:Y:S01]  /*4ef0*/  SEL R8, R8, RZ, P0 ;  /* 0x000000ff08087207 */ /* 0x000fe20000000000 */
[----:B------:R-:W-:Y:S01]  /*4f00*/  USEL UR5, URZ, 0x1, UP0 ;  /* 0x00000001ff057887 */ /* 0x000fe20008000000 */
[----:B------:R-:W-:Y:S01]  /*4f10*/  LOP3.LUT R3, R3, R0, RZ, 0x3c, !PT ;  /* 0x0000000003037212 */ /* 0x000fe200078e3cff */
[----:B------:R-:W-:-:S04]  /*4f20*/  USEL UR20, UR4, URZ, UP0 ;  /* 0x000000ff04147287 */ /* 0x000fc80008000000 */
[----:B------:R-:W-:Y:S01]  /*4f30*/  LOP3.LUT R9, R9, UR5, RZ, 0x3c, !PT ;  /* 0x0000000509097c12 */ /* 0x000fe2000f8e3cff */
[----:B------:R-:W-:Y:S07]  /*4f40*/  @P1 BRA `(.L_x_103) ;  /* 0xfffffff800c41947 */ /* 0x000fee000383ffff */
[----:B------:R-:W1:Y:S01]  /*4f50*/  S2UR UR8, SR_CgaCtaId ;  /* 0x00000000000879c3 */ /* 0x000e620000008800 */
[----:B------:R-:W-:Y:S01]  /*4f60*/  ELECT P0, URZ, PT ;  /* 0x0000000000ff782f */ /* 0x000fe20003800000 */
[----:B------:R-:W-:Y:S01]  /*4f70*/  HFMA2 R0, -RZ, RZ, 0, 5.9604644775390625e-08 ;  /* 0x00000001ff007431 */ /* 0x000fe200000001ff */
[----:B------:R-:W-:-:S05]  /*4f80*/  UMOV UR4, 0x40 ;  /* 0x0000004000047882 */ /* 0x000fca0000000000 */
[----:B------:R-:W-:Y:S01]  /*4f90*/  UVIRTCOUNT.DEALLOC.SMPOOL 0x80 ;  /* 0x000000800000784c */ /* 0x000fe20000000000 */
[----:B------:R-:W-:Y:S02]  /*4fa0*/  UISETP.NE.AND UP1, UPT, UR27, URZ, UPT ;  /* 0x000000ff1b00728c */ /* 0x000fe4000bf25270 */
[----:B-1----:R-:W-:-:S09]  /*4fb0*/  ULEA UR8, UR8, UR4, 0x18 ;  /* 0x0000000408087291 */ /* 0x002fd2000f8ec0ff */
[----:B------:R1:W-:Y:S01]  /*4fc0*/  @P0 STS.U8 [UR8+0x1c], R0 ;  /* 0x00001c00ff000988 */ /* 0x0003e20008000008 */
[----:B------:R-:W-:Y:S05]  /*4fd0*/  BRA.U UP1, `(.L_x_104) ;  /* 0x0000000101a07547 */ /* 0x000fea000b800000 */
[----:B------:R-:W-:Y:S01]  /*4fe0*/  UIADD3 UR7, UPT, UPT, UR13, 0x270, URZ ;  /* 0x000002700d077890 */ /* 0x000fe2000fffe0ff */
[----:B------:R-:W-:-:S03]  /*4ff0*/  SHF.L.U32 R3, R9, 0x1f, RZ ;  /* 0x0000001f09037819 */ /* 0x000fc600000006ff */
[----:B------:R-:W-:-:S09]  /*5000*/  ULEA UR4, UR20, UR7, 0x3 ;  /* 0x0000000714047291 */ /* 0x000fd2000f8e18ff */
[----:B------:R-:W2:Y:S02]  /*5010*/  SYNCS.PHASECHK.TRANS64.TRYWAIT P0, [UR4], R3 ;  /* 0x00000003ff0075a7 */ /* 0x000ea40008001104 */
[----:B--2---:R-:W-:Y:S05]  /*5020*/  @!P0 BRA `(.L_x_105) ;  /* 0x0000006000688947 */ /* 0x004fea0003800000 */
.L_x_232:
        /* <DEDUP_REMOVED lines=9> */
.L_x_234:
        /* <DEDUP_REMOVED lines=9> */
.L_x_236:
[----:B------:R-:W-:-:S04]  /*5150*/  UIADD3 UR4, UPT, UPT, UR4, 0x1, URZ ;  /* 0x0000000104047890 */ /* 0x000fc8000fffe0ff */
[----:B------:R-:W-:-:S04]  /*5160*/  UISETP.NE.AND UP0, UPT, UR4, 0x4, UPT ;  /* 0x000000040400788c */ /* 0x000fc8000bf05270 */
[----:B------:R-:W-:Y:S02]  /*5170*/  USEL UR5, URZ, 0x1, UP0 ;  /* 0x00000001ff057887 */ /* 0x000fe40008000000 */
[----:B------:R-:W-:-:S04]  /*5180*/  USEL UR4, UR4, URZ, UP0 ;  /* 0x000000ff04047287 */ /* 0x000fc80008000000 */
[----:B------:R-:W-:Y:S01]  /*5190*/  ULEA UR4, UR4, UR7, 0x3 ;  /* 0x0000000704047291 */ /* 0x000fe2000f8e18ff */
[----:B-1----:R-:W-:-:S04]  /*51a0*/  LOP3.LUT R3, R2, UR5, RZ, 0x3c, !PT ;  /* 0x0000000502037c12 */ /* 0x002fc8000f8e3cff */
[----:B------:R-:W-:Y:S01]  /*51b0*/  SHF.L.U32 R3, R3, 0x1f, RZ ;  /* 0x0000001f03037819 */ /* 0x000fe200000006ff */
[----:B------:R-:W-:-:S04]  /*51c0*/  IMAD.U32 R0, RZ, RZ, UR4 ;  /* 0x00000004ff007e24 */ /* 0x000fc8000f8e00ff */
[----:B------:R1:W2:Y:S03]  /*51d0*/  SYNCS.PHASECHK.TRANS64.TRYWAIT P0, [R0+URZ], R3 ;  /* 0x00000003000075a7 */ /* 0x0002a600080011ff */
[----:B--2---:R-:W-:Y:S05]  /*51e0*/  @!P0 NANOSLEEP.SYNCS 0x989680 ;  /* 0x009896800000895d */ /* 0x004fea0003900000 */
[----:B------:R-:W2:Y:S02]  /*51f0*/  @!P0 SYNCS.PHASECHK.TRANS64 P0, [R0+URZ], R3 ;  /* 0x00000003000085a7 */ /* 0x000ea400080010ff */
[----:B--2---:R-:W-:Y:S05]  /*5200*/  @P0 BRA `(.L_x_108) ;  /* 0x0000000000200947 */ /* 0x004fea0003800000 */
.L_x_109:
[----:B--2---:R2:W4:Y:S02]  /*5210*/  SYNCS.PHASECHK.TRANS64.TRYWAIT P0, [R0+URZ], R3 ;  /* 0x00000003000075a7 */ /* 0x00452400080011ff */
[----:B----4-:R-:W-:Y:S05]  /*5220*/  @!P0 NANOSLEEP.SYNCS 0x989680 ;  /* 0x009896800000895d */ /* 0x010fea0003900000 */
[----:B------:R-:W4:Y:S02]  /*5230*/  @!P0 SYNCS.PHASECHK.TRANS64 P0, [R0+URZ], R3 ;  /* 0x00000003000085a7 */ /* 0x000f2400080010ff */
[----:B----4-:R-:W-:Y:S05]  /*5240*/  @!P0 BRA `(.L_x_109) ;  /* 0xfffffffc00f08947 */ /* 0x010fea000383ffff */
[----:B------:R-:W-:Y:S05]  /*5250*/  BRA `(.L_x_108) ;  /* 0x00000000000c7947 */ /* 0x000fea0003800000 */
.L_x_104:
[----:B------:R-:W-:-:S04]  /*5260*/  UIADD3 UR4, UPT, UPT, UR13, 0x2b0, URZ ;  /* 0x000002b00d047890 */ /* 0x000fc8000fffe0ff */
[----:B------:R-:W-:-:S09]  /*5270*/  UPRMT UR4, UR29, 0x654, UR4 ;  /* 0x000006541d047896 */ /* 0x000fd20008000004 */
[----:B------:R-:W-:Y:S03]  /*5280*/  SYNCS.ARRIVE.TRANS64.RED.A1T0 RZ, [UR4], RZ ;  /* 0x000000ffffff79a7 */ /* 0x000fe60008100404 */
.L_x_108:
[----:B-12---:R-:W-:Y:S01]  /*5290*/  SHF.L.U32 R3, RZ, 0x1f, RZ ;  /* 0x0000001fff037819 */ /* 0x006fe200000006ff */
[----:B------:R-:W-:Y:S01]  /*52a0*/  UIADD3 UR4, UPT, UPT, UR13, 0x2b0, URZ ;  /* 0x000002b00d047890 */ /* 0x000fe2000fffe0ff */
[----:B------:R-:W-:Y:S02]  /*52b0*/  PLOP3.LUT P0, PT, PT, PT, UP1, 0x80, 0x8 ;  /* 0x000000000008781c */ /* 0x000fe40003f0f018 */
[----:B------:R-:W1:Y:S02]  /*52c0*/  SYNCS.PHASECHK.TRANS64.TRYWAIT P1, [UR13+0x2b0], R3 ;  /* 0x0002b003ff0075a7 */ /* 0x000e64000802110d */
[----:B-1----:R-:W-:Y:S09]  /*52d0*/  @!P1 BRA `(.L_x_110) ;  /* 0x0000006000049947 */ /* 0x002ff20003800000 */
.L_x_238:
[----:B------:R-:W-:Y:S01]  /*52e0*/  @!UP1 UPRMT UR4, UR29, 0x654, UR4 ;  /* 0x000006541d049896 */ /* 0x000fe20008000004 */
[----:B------:R-:W-:Y:S01]  /*52f0*/  UMOV UR5, 0xffff ;  /* 0x0000ffff00057882 */ /* 0x000fe20000000000 */
[----:B------:R-:W-:-:S07]  /*5300*/  UMOV UR6, 0x1 ;  /* 0x0000000100067882 */ /* 0x000fce0000000000 */
[----:B------:R-:W-:Y:S01]  /*5310*/  @!P0 SYNCS.ARRIVE.TRANS64.RED.A1T0 RZ, [UR4], RZ ;  /* 0x000000ffffff89a7 */ /* 0x000fe20008100404 */
[----:B------:R-:W-:Y:S01]  /*5320*/  NOP ;  /* 0x0000000000007918 */ /* 0x000fe20000000000 */
[----:B-1----:R-:W1:Y:S01]  /*5330*/  LDS R0, [UR8+0x14] ;  /* 0x00001408ff007984 */ /* 0x002e620008000800 */
[----:B------:R-:W-:-:S04]  /*5340*/  ULOP3.LUT UR4, UR26, 0xffff, URZ, 0xc0, !UPT ;  /* 0x0000ffff1a047892 */ /* 0x000fc8000f8ec0ff */
[----:B------:R-:W-:-:S04]  /*5350*/  USHF.R.U32.HI UR4, URZ, 0x5, UR4 ;  /* 0x00000005ff047899 */ /* 0x000fc80008011604 */
[----:B------:R-:W-:Y:S02]  /*5360*/  USHF.L.U32 UR5, UR5, UR4, URZ ;  /* 0x0000000405057299 */ /* 0x000fe400080006ff */
[----:B------:R-:W-:-:S04]  /*5370*/  USHF.L.U32 UR4, UR6, UR4, URZ ;  /* 0x0000000406047299 */ /* 0x000fc800080006ff */
[----:B-1----:R-:W-:-:S04]  /*5380*/  LOP3.LUT R0, R0, UR5, RZ, 0xc0, !PT ;  /* 0x0000000500007c12 */ /* 0x002fc8000f8ec0ff */
[----:B------:R-:W-:-:S13]  /*5390*/  ISETP.NE.AND P0, PT, R0, UR5, PT ;  /* 0x0000000500007c0c */ /* 0x000fda000bf05270 */
[----:B------:R-:W-:Y:S05]  /*53a0*/  @P0 BRA `(.L_x_111) ;  /* 0x0000000000580947 */ /* 0x000fea0003800000 */
[----:B------:R-:W1:Y:S02]  /*53b0*/  LDS R0, [UR8+0x18] ;  /* 0x00001808ff007984 */ /* 0x000e640008000800 */
[----:B-1----:R-:W-:-:S04]  /*53c0*/  LOP3.LUT R0, R0, UR4, RZ, 0xc0, !PT ;  /* 0x0000000400007c12 */ /* 0x002fc8000f8ec0ff */
[----:B------:R-:W-:-:S13]  /*53d0*/  ISETP.NE.AND P0, PT, R0, UR4, PT ;  /* 0x0000000400007c0c */ /* 0x000fda000bf05270 */
[----:B------:R-:W-:Y:S05]  /*53e0*/  @P0 BRA `(.L_x_112) ;  /* 0x00000000003c0947 */ /* 0x000fea0003800000 */
[----:B------:R-:W1:Y:S01]  /*53f0*/  S2R R2, SR_LANEID ;  /* 0x0000000000027919 */ /* 0x000e620000000000 */
[----:B------:R-:W-:Y:S01]  /*5400*/  ULOP3.LUT UR5, URZ, UR5, URZ, 0x33, !UPT ;  /* 0x00000005ff057292 */ /* 0x000fe2000f8e33ff */
[----:B------:R-:W-:Y:S01]  /*5410*/  LOP3.LUT R4, RZ, UR4, RZ, 0x33, !PT ;  /* 0x00000004ff047c12 */ /* 0x000fe2000f8e33ff */
[----:B------:R-:W-:Y:S02]  /*5420*/  VOTEU.ANY UR4, UPT, PT ;  /* 0x0000000000047886 */ /* 0x000fe400038e0100 */
[----:B------:R-:W-:Y:S01]  /*5430*/  UFLO.U32 UR4, UR4 ;  /* 0x00000004000472bd */ /* 0x000fe200080e0000 */
[----:B------:R-:W2:Y:S01]  /*5440*/  REDUX UR6, R4 ;  /* 0x00000000040673c4 */ /* 0x000ea20000000000 */
[----:B------:R-:W-:-:S06]  /*5450*/  IMAD.U32 R0, RZ, RZ, UR5 ;  /* 0x00000005ff007e24 */ /* 0x000fcc000f8e00ff */
[----:B------:R4:W-:Y:S01]  /*5460*/  UTCATOMSWS.AND URZ, UR5 ;  /* 0x0000000500ff79e3 */ /* 0x0009e20008000000 */
[----:B------:R-:W3:Y:S01]  /*5470*/  REDUX UR7, R0 ;  /* 0x00000000000773c4 */ /* 0x000ee20000000000 */
[----:B-1----:R-:W-:Y:S01]  /*5480*/  ISETP.EQ.U32.AND P0, PT, R2, UR4, PT ;  /* 0x0000000402007c0c */ /* 0x002fe2000bf02070 */
[----:B--2---:R-:W-:Y:S01]  /*5490*/  IMAD.U32 R2, RZ, RZ, UR6 ;  /* 0x00000006ff027e24 */ /* 0x004fe2000f8e00ff */
[----:B---3--:R-:W-:-:S11]  /*54a0*/  MOV R3, UR7 ;  /* 0x0000000700037c02 */ /* 0x008fd60008000f00 */
[----:B------:R4:W-:Y:S04]  /*54b0*/  @P0 ATOMS.AND RZ, [UR8+0x14], R3 ;  /* 0x00001403ffff098c */ /* 0x0009e8000a800008 */
[----:B------:R4:W-:Y:S01]  /*54c0*/  @P0 ATOMS.AND RZ, [UR8+0x18], R2 ;  /* 0x00001802ffff098c */ /* 0x0009e2000a800008 */
[----:B------:R-:W-:Y:S05]  /*54d0*/  BRA `(.L_x_113) ;  /* 0x0000000000147947 */ /* 0x000fea0003800000 */
.L_x_112:
[----:B------:R-:W-:Y:S02]  /*54e0*/  MOV R2, 0x5500 ;  /* 0x0000550000027802 */ /* 0x000fe40000000f00 */
[----:B---3-5:R-:W-:Y:S05]  /*54f0*/  CALL.REL.NOINC `($__internal_0_$__cuda_sm10x_tcgen05_guardrail_trap_col_being_dealloced_not_returned_by_alloc) ;  /* 0x0000006000587944 */ /* 0x028fea0003c00000 */
[----:B------:R-:W-:Y:S05]  /*5500*/  BRA `(.L_x_113) ;  /* 0x0000000000087947 */ /* 0x000fea0003800000 */
.L_x_111:
[----:B------:R-:W-:Y:S02]  /*5510*/  MOV R2, 0x5530 ;  /* 0x0000553000027802 */ /* 0x000fe40000000f00 */
[----:B---3-5:R-:W-:Y:S05]  /*5520*/  CALL.REL.NOINC `($__internal_2_$__cuda_sm10x_tcgen05_guardrail_trap_unallocated_columns_being_dealloced) ;  /* 0x0000006000647944 */ /* 0x028fea0003c00000 */
.L_x_113:
[----:B------:R-:W-:Y:S01]  /*5530*/  NOP ;  /* 0x0000000000007918 */ /* 0x000fe20000000000 */
[----:B----4-:R-:W-:Y:S05]  /*5540*/  EXIT ;  /* 0x000000000000794d */ /* 0x010fea0003800000 */
.L_x_84:
[----:B------:R-:W-:-:S09]  /*5550*/  UISETP.NE.OR UP0, UPT, UR21, 0x3, !UP4 ;  /* 0x000000031500788c */ /* 0x000fd2000e705670 */
[----:B------:R-:W-:Y:S05]  /*5560*/  BRA.U UP0, `(.L_x_114) ;  /* 0x0000000d00a47547 */ /* 0x000fea000b800000 */
[----:B------:R-:W2:Y:S01]  /*5570*/  LDCU.64 UR4, c[0x0][0x888] ;  /* 0x00011100ff0477ac */ /* 0x000ea20008000a00 */
[----:B------:R-:W3:Y:S01]  /*5580*/  LDC.64 R12, c[0x0][0x348] ;  /* 0x0000d200ff0c7b82 */ /* 0x000ee20000000a00 */
[----:B------:R-:W-:Y:S02]  /*5590*/  HFMA2 R9, -RZ, RZ, 0, 0 ;  /* 0x00000000ff097431 */ /* 0x000fe400000001ff */
[----:B------:R-:W-:Y:S01]  /*55a0*/  IMAD.MOV.U32 R11, RZ, RZ, 0x1 ;  /* 0x00000001ff0b7424 */ /* 0x000fe200078e00ff */
[----:B------:R-:W4:Y:S01]  /*55b0*/  LDCU UR30, c[0x0][0x370] ;  /* 0x00006e00ff1e77ac */ /* 0x000f220008000800 */
[----:B------:R-:W-:Y:S01]  /*55c0*/  IMAD.MOV.U32 R10, RZ, RZ, RZ ;  /* 0x000000ffff0a7224 */ /* 0x000fe200078e00ff */
[----:B------:R-:W-:Y:S01]  /*55d0*/  MOV R3, 0x2000 ;  /* 0x0000200000037802 */ /* 0x000fe20000000f00 */
[----:B------:R-:W4:Y:S01]  /*55e0*/  LDCU.128 UR44, c[0x0][0xb10] ;  /* 0x00016200ff2c77ac */ /* 0x000f220008000c00 */
[----:B------:R-:W1:Y:S01]  /*55f0*/  LDCU UR27, c[0x0][0x374] ;  /* 0x00006e80ff1b77ac */ /* 0x000e620008000800 */
[----:B------:R-:W1:Y:S01]  /*5600*/  LDCU.64 UR28, c[0x0][0x890] ;  /* 0x00011200ff1c77ac */ /* 0x000e620008000a00 */
[----:B------:R-:W1:Y:S01]  /*5610*/  LDCU UR15, c[0x0][0xb0c] ;  /* 0x00016180ff0f77ac */ /* 0x000e620008000800 */
[----:B--2---:R-:W-:Y:S01]  /*5620*/  UISETP.NE.U32.AND UP0, UPT, UR4, URZ, UPT ;  /* 0x000000ff0400728c */ /* 0x004fe2000bf05070 */
[----:B------:R-:W2:Y:S01]  /*5630*/  LDCU UR38, c[0x0][0xb20] ;  /* 0x00016400ff2677ac */ /* 0x000ea20008000800 */
[----:B------:R-:W2:Y:S01]  /*5640*/  LDCU UR4, c[0x0][0xb30] ;  /* 0x00016600ff0477ac */ /* 0x000ea20008000800 */
[----:B------:R-:W-:Y:S01]  /*5650*/  UMOV UR21, 0x400 ;  /* 0x0000040000157882 */ /* 0x000fe20000000000 */
[----:B----4-:R-:W-:-:S02]  /*5660*/  UIMAD.WIDE.U32 UR6, UR30, UR44, URZ ;  /* 0x0000002c1e0672a5 */ /* 0x010fc4000f8e00ff */
[----:B-1----:R-:W-:Y:S02]  /*5670*/  UIMAD.WIDE.U32 UR8, UR27, UR47, URZ ;  /* 0x0000002f1b0872a5 */ /* 0x002fe4000f8e00ff */
[----:B------:R-:W-:Y:S02]  /*5680*/  ULEA UR21, UR48, UR21, 0x18 ;  /* 0x0000001530157291 */ /* 0x000fe4000f8ec0ff */
[----:B------:R-:W-:Y:S02]  /*5690*/  UISETP.NE.U32.AND UP6, UPT, UR28, URZ, UPT ;  /* 0x000000ff1c00728c */ /* 0x000fe4000bfc5070 */
[----:B------:R-:W-:Y:S02]  /*56a0*/  UIADD3 UR31, UPT, UPT, UR21, 0x208, URZ ;  /* 0x00000208151f7890 */ /* 0x000fe4000fffe0ff */
[----:B------:R-:W-:Y:S02]  /*56b0*/  UIADD3 UR17, UPT, UPT, UR21, 0x200, URZ ;  /* 0x0000020015117890 */ /* 0x000fe4000fffe0ff */
[----:B------:R-:W-:-:S02]  /*56c0*/  UISETP.NE.AND.EX UP5, UPT, UR5, URZ, UPT, UP0 ;  /* 0x000000ff0500728c */ /* 0x000fc4000bfa5300 */
[----:B------:R-:W-:Y:S01]  /*56d0*/  UISETP.NE.AND UP0, UPT, UR42, 0x1, UPT ;  /* 0x000000012a00788c */ /* 0x000fe2000bf05270 */
[----:B------:R-:W-:Y:S01]  /*56e0*/  UMOV UR35, UR7 ;  /* 0x0000000700237c82 */ /* 0x000fe20008000000 */
[----:B------:R-:W-:Y:S01]  /*56f0*/  UMOV UR34, UR9 ;  /* 0x0000000900227c82 */ /* 0x000fe20008000000 */
[----:B------:R-:W-:Y:S02]  /*5700*/  UISETP.NE.AND UP0, UPT, UR15, 0x1, UPT ;  /* 0x000000010f00788c */ /* 0x000fe4000bf05270 */
[----:B------:R-:W-:Y:S02]  /*5710*/  UPLOP3.LUT UP4, UPT, UPT, UPT, UPT, 0x40, 0x4 ;  /* 0x000000000004789c */ /* 0x000fe40003f8e870 */
[----:B------:R-:W-:Y:S01]  /*5720*/  UISETP.GE.AND UP2, UPT, UR42, 0x1, UPT ;  /* 0x000000012a00788c */ /* 0x000fe2000bf46270 */
[----:B------:R-:W1:Y:S01]  /*5730*/  LDCU.64 UR22, c[0x0][0xb28] ;  /* 0x00016500ff1677ac */ /* 0x000e620008000a00 */
[----:B------:R-:W-:Y:S02]  /*5740*/  UISETP.NE.AND.EX UP6, UPT, UR29, URZ, UPT, UP6 ;  /* 0x000000ff1d00728c */ /* 0x000fe4000bfc5360 */
[----:B------:R-:W-:-:S02]  /*5750*/  UPRMT UR31, UR48, 0x654, UR31 ;  /* 0x00000654301f7896 */ /* 0x000fc4000800001f */
[----:B------:R-:W-:Y:S02]  /*5760*/  UPRMT UR33, UR48, 0x654, UR17 ;  /* 0x0000065430217896 */ /* 0x000fe40008000011 */
[----:B------:R-:W-:Y:S02]  /*5770*/  USHF.R.U32.HI UR35, URZ, UR45, UR35 ;  /* 0x0000002dff237299 */ /* 0x000fe40008011623 */
[----:B--2---:R-:W-:Y:S02]  /*5780*/  USHF.R.U32.HI UR34, URZ, UR38, UR34 ;  /* 0x00000026ff227299 */ /* 0x004fe40008011622 */
[----:B------:R-:W-:Y:S02]  /*5790*/  UISETP.NE.AND UP0, UPT, UR46, 0x1, UPT ;  /* 0x000000012e00788c */ /* 0x000fe4000bf05270 */
[----:B---3--:R-:W-:-:S11]  /*57a0*/  UISETP.NE.AND UP3, UPT, UR4, 0x1, UPT ;  /* 0x000000010400788c */ /* 0x008fd6000bf65270 */
.L_x_123:
[C---:B------:R-:W-:Y:S02]  /*57b0*/  LEA R8, R10.reuse, UR21, 0x3 ;  /* 0x000000150a087c11 */ /* 0x040fe4000f8e18ff */
[----:B------:R-:W-:Y:S02]  /*57c0*/  SHF.L.U32 R5, R9, 0x1f, RZ ;  /* 0x0000001f09057819 */ /* 0x000fe400000006ff */
[----:B------:R-:W-:Y:S02]  /*57d0*/  LEA R6, R10, UR21, 0x4 ;  /* 0x000000150a067c11 */ /* 0x000fe4000f8e20ff */
[----:B--2---:R-:W2:Y:S02]  /*57e0*/  SYNCS.PHASECHK.TRANS64.TRYWAIT P0, [R8+URZ+0x230], R5 ;  /* 0x00023005080075a7 */ /* 0x004ea400080011ff */
[----:B--2---:R-:W-:Y:S05]  /*57f0*/  @!P0 BRA `(.L_x_115) ;  /* 0x0000005800d48947 */ /* 0x004fea0003800000 */
.L_x_239:
[----:B--2---:R-:W2:Y:S01]  /*5800*/  LDS.128 R4, [R6+0x2c0] ;  /* 0x0002c00006047984 */ /* 0x004ea20000000c00 */
[----:B------:R-:W-:Y:S01]  /*5810*/  UISETP.GE.AND UP0, UPT, UR42, 0x1, UPT ;  /* 0x000000012a00788c */ /* 0x000fe2000bf06270 */
[----:B------:R-:W-:Y:S01]  /*5820*/  @!PT LDS RZ, [RZ] ;  /* 0x00000000fffff984 */ /* 0x000fe20000000800 */
[----:B------:R-:W-:Y:S01]  /*5830*/  @!PT LDS RZ, [RZ] ;  /* 0x00000000fffff984 */ /* 0x000fe20000000800 */
[----:B------:R-:W-:Y:S01]  /*5840*/  @!PT LDS RZ, [RZ] ;  /* 0x00000000fffff984 */ /* 0x000fe20000000800 */
[----:B------:R-:W-:Y:S01]  /*5850*/  @!PT LDS RZ, [RZ] ;  /* 0x00000000fffff984 */ /* 0x000fe20000000800 */
[----:B------:R3:W-:Y:S06]  /*5860*/  MEMBAR.ALL.CTA ;  /* 0x0000000000007992 */ /* 0x0007ec0000008000 */
[----:B---3--:R-:W3:Y:S01]  /*5870*/  FENCE.VIEW.ASYNC.S ;  /* 0x00000000000073c6 */ /* 0x008ee20000000000 */
[----:B--2---:R-:W-:Y:S11]  /*5880*/  LOP3.LUT P0, RZ, R6, 0x1, RZ, 0xc0, !PT ;  /* 0x0000000106ff7812 */ /* 0x004ff6000780c0ff */
[----:B------:R-:W-:Y:S02]  /*5890*/  @!UPT UIADD3 URZ, UPT, UPT, URZ, URZ, URZ ;  /* 0x000000fffffff290 */ /* 0x000fe4000fffe0ff */
[----:B---3--:R-:W-:Y:S01]  /*58a0*/  VOTEU.ANY UP2, P0 ;  /* 0x0000000000ff7886 */ /* 0x008fe20000040100 */
[----:B------:R-:W-:Y:S11]  /*58b0*/  PLOP3.LUT P0, PT, PT, PT, UP2, 0x80, 0x8 ;  /* 0x000000000008781c */ /* 0x000ff60003f0f028 */
[----:B------:R-:W-:Y:S02]  /*58c0*/  @!UPT UIADD3 URZ, UPT, UPT, URZ, URZ, URZ ;  /* 0x000000fffffff290 */ /* 0x000fe4000fffe0ff */
[----:B------:R-:W-:Y:S02]  /*58d0*/  @P0 SHF.R.U32.HI R0, RZ, 0x10, R5 ;  /* 0x00000010ff000819 */ /* 0x000fe40000011605 */
[----:B------:R-:W-:Y:S02]  /*58e0*/  @P0 MOV R2, R4 ;  /* 0x0000000400020202 */ /* 0x000fe40000000f00 */
[----:B------:R-:W-:Y:S01]  /*58f0*/  @P0 R2UR UR4, R0 ;  /* 0x00000000000402ca */ /* 0x000fe200000e0000 */
[----:B------:R-:W-:Y:S01]  /*5900*/  VIADD R0, R8, 0x240 ;  /* 0x0000024008007836 */ /* 0x000fe20000000000 */
[----:B------:R-:W-:Y:S02]  /*5910*/  @P0 LOP3.LUT R4, R5, 0xffff, RZ, 0xc0, !PT ;  /* 0x0000ffff05040812 */ /* 0x000fe400078ec0ff */
[----:B------:R-:W-:Y:S02]  /*5920*/  @P0 R2UR UR6, R2 ;  /* 0x00000000020602ca */ /* 0x000fe400000e0000 */
[----:B------:R-:W-:Y:S02]  /*5930*/  PRMT R0, RZ, 0x654, R0 ;  /* 0x00000654ff007816 */ /* 0x000fe40000000000 */
[----:B------:R-:W-:Y:S02]  /*5940*/  @P0 R2UR UR5, R4 ;  /* 0x00000000040502ca */ /* 0x000fe400000e0000 */
[----:B------:R2:W-:Y:S03]  /*5950*/  SYNCS.ARRIVE.TRANS64.RED.A1T0 RZ, [R0+URZ], RZ ;  /* 0x000000ff00ff79a7 */ /* 0x0005e600081004ff */
[----:B------:R-:W-:Y:S04]  /*5960*/  @UP2 UMOV UR26, UR4 ;  /* 0x00000004001a2c82 */ /* 0x000fe80008000000 */
[----:B------:R-:W-:Y:S04]  /*5970*/  @UP2 UMOV UR14, UR6 ;  /* 0x00000006000e2c82 */ /* 0x000fe80008000000 */
[----:B------:R-:W-:Y:S01]  /*5980*/  @UP2 UMOV UR13, UR5 ;  /* 0x00000005000d2c82 */ /* 0x000fe20008000000 */
[----:B------:R-:W-:Y:S05]  /*5990*/  BRA.U !UP0, `(.L_x_116) ;  /* 0x0000000108c07547 */ /* 0x000fea000b800000 */
[----:B------:R-:W-:Y:S02]  /*59a0*/  UIMAD.WIDE.U32 UR8, UR13, UR47, URZ ;  /* 0x0000002f0d0872a5 */ /* 0x000fe4000f8e00ff */
[----:B------:R-:W-:Y:S02]  /*59b0*/  UP2UR UR12, UPR, URZ, 0x4 ;  /* 0x00000004ff0c7883 */ /* 0x000fe40008000000 */
[----:B------:R-:W-:Y:S02]  /*59c0*/  UISETP.NE.AND UP2, UPT, UR46, 0x1, UPT ;  /* 0x000000012e00788c */ /* 0x000fe4000bf45270 */
[----:B------:R-:W-:Y:S02]  /*59d0*/  UIMAD.WIDE.U32 UR10, UR14, UR44, URZ ;  /* 0x0000002c0e0a72a5 */ /* 0x000fe4000f8e00ff */
[----:B------:R-:W-:Y:S02]  /*59e0*/  USEL UR4, UR27, UR34, !UP2 ;  /* 0x000000221b047287 */ /* 0x000fe4000d000000 */
[----:B------:R-:W-:Y:S02]  /*59f0*/  UISETP.NE.AND UP0, UPT, UR15, 0x1, UPT ;  /* 0x000000010f00788c */ /* 0x000fe4000bf05270 */
[----:B------:R-:W-:Y:S02]  /*5a00*/  UP2UR UR16, UPR, URZ, 0x2 ;  /* 0x00000002ff107883 */ /* 0x000fe40008000000 */
[----:B------:R-:W-:Y:S02]  /*5a10*/  UISETP.NE.AND UP1, UPT, UR42, 0x1, UPT ;  /* 0x000000012a00788c */ /* 0x000fe4000bf25270 */
[----:B-1----:R-:W-:Y:S02]  /*5a20*/  UIMAD.WIDE.U32 UR18, UR4, UR22, URZ ;  /* 0x00000016041272a5 */ /* 0x002fe4000f8e00ff */
[----:B------:R-:W-:Y:S01]  /*5a30*/  USEL UR7, UR30, UR35, !UP0 ;  /* 0x000000231e077287 */ /* 0x000fe2000c000000 */
[----:B------:R-:W-:Y:S02]  /*5a40*/  UMOV UR5, UR9 ;  /* 0x0000000900057c82 */ /* 0x000fe40008000000 */
[----:B------:R-:W-:Y:S02]  /*5a50*/  USHF.R.U32.HI UR6, URZ, UR38, UR5 ;  /* 0x00000026ff067299 */ /* 0x000fe40008011605 */
[----:B------:R-:W-:Y:S02]  /*5a60*/  UIMAD.WIDE.U32 UR24, UR7, UR22, URZ ;  /* 0x00000016071872a5 */ /* 0x000fe4000f8e00ff */
[----:B------:R-:W-:Y:S02]  /*5a70*/  USEL UR6, UR13, UR6, !UP2 ;  /* 0x000000060d067287 */ /* 0x000fe4000d000000 */
[----:B------:R-:W-:Y:S01]  /*5a80*/  UISETP.NE.AND UP2, UPT, UR12, URZ, UPT ;  /* 0x000000ff0c00728c */ /* 0x000fe2000bf45270 */
[----:B------:R-:W-:Y:S01]  /*5a90*/  UMOV UR5, UR11 ;  /* 0x0000000b00057c82 */ /* 0x000fe20008000000 */
[----:B------:R-:W-:Y:S02]  /*5aa0*/  UIMAD.WIDE.U32 UR10, UR6, UR22, URZ ;  /* 0x00000016060a72a5 */ /* 0x000fe4000f8e00ff */
[----:B------:R-:W-:Y:S03]  /*5ab0*/  USHF.R.U32.HI UR8, URZ, UR45, UR5 ;  /* 0x0000002dff087299 */ /* 0x000fe60008011605 */
[----:B------:R-:W-:Y:S02]  /*5ac0*/  UMOV UR5, UR19 ;  /* 0x0000001300057c82 */ /* 0x000fe40008000000 */
[----:B------:R-:W-:Y:S03]  /*5ad0*/  @UP1 USHF.R.U32.HI UR4, URZ, UR23, UR5 ;  /* 0x00000017ff041299 */ /* 0x000fe60008011605 */
[----:B------:R-:W-:Y:S01]  /*5ae0*/  UMOV UR5, UR25 ;  /* 0x0000001900057c82 */ /* 0x000fe20008000000 */
[----:B------:R-:W-:Y:S02]  /*5af0*/  UIMAD UR4, UR42, UR4, URZ ;  /* 0x000000042a0472a4 */ /* 0x000fe4000f8e02ff */
[----:B------:R-:W-:Y:S02]  /*5b00*/  @UP1 USHF.R.U32.HI UR7, URZ, UR23, UR5 ;  /* 0x00000017ff071299 */ /* 0x000fe40008011605 */
[----:B------:R-:W-:Y:S02]  /*5b10*/  USEL UR5, UR14, UR8, !UP0 ;  /* 0x000000080e057287 */ /* 0x000fe4000c000000 */
[----:B------:R-:W-:Y:S02]  /*5b20*/  UIMAD UR8, UR42, UR7, URZ ;  /* 0x000000072a0872a4 */ /* 0x000fe4000f8e02ff */
[----:B------:R-:W-:Y:S03]  /*5b30*/  UISETP.GE.AND UP0, UPT, UR6, UR4, UPT ;  /* 0x000000040600728c */ /* 0x000fe6000bf06270 */
[----:B------:R-:W-:Y:S01]  /*5b40*/  UMOV UR4, UR11 ;  /* 0x0000000b00047c82 */ /* 0x000fe20008000000 */
[----:B------:R-:W-:Y:S02]  /*5b50*/  UISETP.GE.OR UP0, UPT, UR5, UR8, UP0 ;  /* 0x000000080500728c */ /* 0x000fe40008706670 */
[----:B------:R-:W-:Y:S02]  /*5b60*/  USHF.R.U32.HI UR4, URZ, UR23, UR4 ;  /* 0x00000017ff047299 */ /* 0x000fe40008011604 */
[----:B------:R-:W-:Y:S02]  /*5b70*/  UIMAD.WIDE.U32 UR8, UR5, UR22, URZ ;  /* 0x00000016050872a5 */ /* 0x000fe4000f8e00ff */
[----:B------:R-:W-:Y:S04]  /*5b80*/  USEL UR10, UR6, UR4, !UP1 ;  /* 0x00000004060a7287 */ /* 0x000fe8000c800000 */
[----:B------:R-:W-:Y:S01]  /*5b90*/  UIADD3 UR11, UPT, UPT, -UR10, URZ, URZ ;  /* 0x000000ff0a0b7290 */ /* 0x000fe2000fffe1ff */
[----:B------:R-:W-:Y:S02]  /*5ba0*/  @!UP0 UMOV UR4, UR9 ;  /* 0x0000000900048c82 */ /* 0x000fe40008000000 */
[----:B------:R-:W-:Y:S02]  /*5bb0*/  @!UP0 USHF.R.U32.HI UR4, URZ, UR23, UR4 ;  /* 0x00000017ff048299 */ /* 0x000fe40008011604 */
[----:B------:R-:W-:Y:S02]  /*5bc0*/  UIMAD UR8, UR42, UR11, UR6 ;  /* 0x0000000b2a0872a4 */ /* 0x000fe4000f8e0206 */
[----:B------:R-:W-:Y:S02]  /*5bd0*/  @!UP0 USEL UR4, UR5, UR4, !UP1 ;  /* 0x0000000405048287 */ /* 0x000fe4000c800000 */
[----:B------:R-:W-:Y:S02]  /*5be0*/  UISETP.NE.AND UP1, UPT, UR16, URZ, UPT ;  /* 0x000000ff1000728c */ /* 0x000fe4000bf25270 */
[----:B------:R-:W-:Y:S02]  /*5bf0*/  @!UP0 UIMAD UR8, UR7, UR8, UR4 ;  /* 0x00000008070882a4 */ /* 0x000fe4000f8e0204 */
[----:B------:R-:W-:Y:S02]  /*5c00*/  @!UP0 UIADD3 UR9, UPT, UPT, UR10, -UR4, URZ ;  /* 0x800000040a098290 */ /* 0x000fe4000fffe0ff */
[----:B------:R-:W-:Y:S02]  /*5c10*/  UIADD3 UR4, UPT, UPT, -UR5, URZ, URZ ;  /* 0x000000ff05047290 */ /* 0x000fe4000fffe1ff */
[----:B------:R-:W-:Y:S02]  /*5c20*/  UIADD3 UR7, UPT, UPT, -UR6, URZ, URZ ;  /* 0x000000ff06077290 */ /* 0x000fe4000fffe1ff */
[----:B------:R-:W-:Y:S02]  /*5c30*/  @!UP0 UIMAD UR6, UR9, UR42, UR5 ;  /* 0x0000002a090682a4 */ /* 0x000fe4000f8e0205 */
[----:B------:R-:W-:Y:S02]  /*5c40*/  UIMAD UR14, UR15, UR4, UR14 ;  /* 0x000000040f0e72a4 */ /* 0x000fe4000f8e020e */
[----:B------:R-:W-:Y:S01]  /*5c50*/  UIMAD UR13, UR46, UR7, UR13 ;  /* 0x000000072e0d72a4 */ /* 0x000fe2000f8e020d */
[----:B------:R-:W-:Y:S02]  /*5c60*/  @!UP0 UMOV UR5, UR8 ;  /* 0x0000000800058c82 */ /* 0x000fe40008000000 */
[----:B------:R-:W-:Y:S02]  /*5c70*/  UIMAD UR14, UR5, UR15, UR14 ;  /* 0x0000000f050e72a4 */ /* 0x000fe4000f8e020e */
[----:B------:R-:W-:Y:S11]  /*5c80*/  UIMAD UR13, UR6, UR46, UR13 ;  /* 0x0000002e060d72a4 */ /* 0x000ff6000f8e020d */
[----:B------:R-:W-:Y:S01]  /*5c90*/  @!UPT UIADD3 URZ, UPT, UPT, URZ, URZ, URZ ;  /* 0x000000fffffff290 */ /* 0x000fe2000fffe0ff */
.L_x_116:
[----:B------:R-:W3:Y:S01]  /*5ca0*/  @!UP3 LDCU.128 UR8, c[0x0][0xb10] ;  /* 0x00016200ff08b7ac */ /* 0x000ee20008000c00 */
[----:B------:R-:W-:Y:S02]  /*5cb0*/  ISETP.NE.U32.AND P0, PT, RZ, UR28, PT ;  /* 0x0000001cff007c0c */ /* 0x000fe4000bf05070 */
[----:B------:R-:W-:Y:S02]  /*5cc0*/  SHF.L.U32 R4, R11, 0x1f, RZ ;  /* 0x0000001f0b047819 */ /* 0x000fe400000006ff */
[----:B------:R-:W-:Y:S01]  /*5cd0*/  ISETP.NE.AND.EX P0, PT, RZ, UR29, PT, P0 ;  /* 0x0000001dff007c0c */ /* 0x000fe2000bf05300 */
[----:B------:R-:W4:Y:S01]  /*5ce0*/  @!UP3 LDCU UR5, c[0x0][0xb0c] ;  /* 0x00016180ff05b7ac */ /* 0x000f220008000800 */
[----:B------:R-:W-:Y:S02]  /*5cf0*/  USHF.L.U32 UR19, UR20, 0x7, URZ ;  /* 0x0000000714137899 */ /* 0x000fe400080006ff */
[----:B------:R-:W-:Y:S02]  /*5d00*/  USHF.L.U32 UR18, UR32, 0x7, URZ ;  /* 0x0000000720127899 */ /* 0x000fe400080006ff */
[----:B---3--:R-:W-:Y:S07]  /*5d10*/  UIMAD.WIDE.U32 UR6, UR14, UR8, URZ ;  /* 0x000000080e0672a5 */ /* 0x008fee000f8e00ff */
[----:B------:R-:W-:Y:S01]  /*5d20*/  @!UP3 UMOV UR4, UR7 ;  /* 0x000000070004bc82 */ /* 0x000fe20008000000 */
[----:B----4-:R-:W-:Y:S02]  /*5d30*/  @!UP3 UISETP.NE.AND UP0, UPT, UR5, 0x1, UPT ;  /* 0x000000010500b88c */ /* 0x010fe4000bf05270 */
[----:B------:R-:W-:Y:S02]  /*5d40*/  @!UP3 USHF.R.U32.HI UR4, URZ, UR9, UR4 ;  /* 0x00000009ff04b299 */ /* 0x000fe40008011604 */
[----:B------:R-:W-:Y:S02]  /*5d50*/  UIMAD.WIDE.U32 UR6, UR13, UR11, URZ ;  /* 0x0000000b0d0672a5 */ /* 0x000fe4000f8e00ff */
[----:B------:R-:W-:Y:S02]  /*5d60*/  @!UP3 USEL UR8, UR14, UR4, !UP0 ;  /* 0x000000040e08b287 */ /* 0x000fe4000c000000 */
[----:B------:R-:W-:Y:S03]  /*5d70*/  @!UP3 UISETP.NE.AND UP0, UPT, UR10, 0x1, UPT ;  /* 0x000000010a00b88c */ /* 0x000fe6000bf05270 */
[----:B------:R-:W-:Y:S02]  /*5d80*/  @!UP3 UMOV UR6, UR7 ;  /* 0x000000070006bc82 */ /* 0x000fe40008000000 */
[----:B------:R-:W3:Y:S02]  /*5d90*/  @!UP3 LDCU UR4, c[0x0][0xb20] ;  /* 0x00016400ff04b7ac */ /* 0x000ee40008000800 */
[----:B---3--:R-:W-:Y:S04]  /*5da0*/  @!UP3 USHF.R.U32.HI UR6, URZ, UR4, UR6 ;  /* 0x00000004ff06b299 */ /* 0x008fe80008011606 */
[----:B------:R-:W-:Y:S04]  /*5db0*/  @!UP3 USEL UR6, UR13, UR6, !UP0 ;  /* 0x000000060d06b287 */ /* 0x000fe8000c000000 */
[----:B------:R-:W-:Y:S02]  /*5dc0*/  @!UP3 UIADD3 UR4, UPT, UPT, -UR8, UR6, URZ ;  /* 0x000000060804b290 */ /* 0x000fe4000fffe1ff */
[----:B------:R-:W-:Y:S02]  /*5dd0*/  @!UP3 UIADD3 UR6, UPT, UPT, UR8, -UR6, URZ ;  /* 0x800000060806b290 */ /* 0x000fe4000fffe0ff */
[----:B------:R-:W-:Y:S02]  /*5de0*/  @!UP3 UIMAD UR14, UR4, UR5, UR14 ;  /* 0x00000005040eb2a4 */ /* 0x000fe4000f8e020e */
[----:B------:R-:W-:Y:S01]  /*5df0*/  @!UP3 UIMAD UR13, UR6, UR10, UR13 ;  /* 0x0000000a060db2a4 */ /* 0x000fe2000f8e020d */
[----:B------:R-:W-:Y:S11]  /*5e00*/  BRA.U UP4, `(.L_x_117) ;  /* 0x0000000104107547 */ /* 0x000ff6000b800000 */
[----:B--2---:R-:W-:Y:S04]  /*5e10*/  MOV R0, UR37 ;  /* 0x0000002500007c02 */ /* 0x004fe80008000f00 */
[----:B------:R-:W-:Y:S04]  /*5e20*/  SHF.L.U32 R5, R0, 0x1f, RZ ;  /* 0x0000001f00057819 */ /* 0x000fe800000006ff */
[----:B------:R-:W2:Y:S02]  /*5e30*/  SYNCS.PHASECHK.TRANS64.TRYWAIT P1, [UR21+0x228], R5 ;  /* 0x00022805ff0075a7 */ /* 0x000ea40008021115 */
[----:B--2---:R-:W-:Y:S05]  /*5e40*/  @!P1 BRA `(.L_x_118) ;  /* 0x0000005400549947 */ /* 0x004fea0003800000 */
.L_x_117:
[----:B------:R-:W-:Y:S05]  /*5e50*/  BRA.U !UP6, `(.L_x_119) ;  /* 0x000000010e387547 */ /* 0x000fea000b800000 */
[----:B------:R-:W-:Y:S01]  /*5e60*/  UPLOP3.LUT UP1, UPT, UPT, UPT, UP5, 0x80, 0x8 ;  /* 0x000000000008789c */ /* 0x000fe20003f2f050 */
[----:B--2---:R-:W-:Y:S01]  /*5e70*/  HFMA2 R0, -RZ, RZ, 0, 5.9604644775390625e-08 ;  /* 0x00000001ff007431 */ /* 0x004fe200000001ff */
[----:B------:R-:W2:Y:S01]  /*5e80*/  LDCU.64 UR8, c[0x0][0x358] ;  /* 0x00006b00ff0877ac */ /* 0x000ea20008000a00 */
[----:B------:R-:W-:Y:S03]  /*5e90*/  IMAD.MOV.U32 R158, RZ, RZ, 0x1 ;  /* 0x00000001ff9e7424 */ /* 0x000fe600078e00ff */
[----:B------:R-:W-:Y:S05]  /*5ea0*/  PLOP3.LUT P1, PT, PT, PT, UP1, 0x80, 0x8 ;  /* 0x000000000008781c */ /* 0x000fea0003f2f018 */
[----:B------:R-:W3:Y:S01]  /*5eb0*/  @UP1 LDCU.64 UR4, c[0x0][0x888] ;  /* 0x00011100ff0417ac */ /* 0x000ee20008000a00 */
[----:B------:R-:W-:Y:S07]  /*5ec0*/  @UP1 UIMAD UR6, UR36, UR28, URZ ;  /* 0x0000001c240612a4 */ /* 0x000fee000f8e02ff */
[----:B------:R-:W-:Y:S01]  /*5ed0*/  @!P1 PRMT R158, R0, 0x7610, R158 ;  /* 0x00007610009e9816 */ /* 0x000fe2000000009e */
[----:B---3--:R-:W-:Y:S06]  /*5ee0*/  @UP1 UIMAD.WIDE UR4, UR6, 0x4, UR4 ;  /* 0x00000004060418a5 */ /* 0x008fec000f8e0204 */
[----:B------:R-:W-:Y:S01]  /*5ef0*/  IMAD.U32 R6, RZ, RZ, UR4 ;  /* 0x00000004ff067e24 */ /* 0x000fe2000f8e00ff */
[----:B------:R-:W-:Y:S04]  /*5f00*/  MOV R7, UR5 ;  /* 0x0000000500077c02 */ /* 0x000fe80008000f00 */
[----:B------:R-:W3:Y:S01]  /*5f10*/  @!UP1 LDCU UR4, c[0x0][0x880] ;  /* 0x00011000ff0497ac */ /* 0x000ee20008000800 */
[----:B--2--5:R4:W5:Y:S02]  /*5f20*/  @P1 LDG.E R73, desc[UR8][R6.64] ;  /* 0x0000000806491981 */ /* 0x024964000c1e1900 */
[----:B---34-:R-:W-:Y:S07]  /*5f30*/  @!P1 IMAD.U32 R73, RZ, RZ, UR4 ;  /* 0x00000004ff499e24 */ /* 0x018fee000f8e00ff */
.L_x_119:
[----:B-----5:R-:W-:Y:S01]  /*5f40*/  @!P0 FSETP.EQ.AND P2, PT, R73, RZ, PT ;  /* 0x000000ff4900820b */ /* 0x020fe20003f42000 */
[----:B------:R-:W-:Y:S01]  /*5f50*/  @!UPT UIADD3 URZ, UPT, UPT, URZ, URZ, URZ ;  /* 0x000000fffffff290 */ /* 0x000fe2000fffe0ff */
[----:B------:R-:W-:Y:S11]  /*5f60*/  @!P0 BRA `(.L_x_120) ;  /* 0x0000000000148947 */ /* 0x000ff60003800000 */
[----:B------:R-:W-:Y:S02]  /*5f70*/  LOP3.LUT P0, RZ, R158, 0xff, RZ, 0xc0, !PT ;  /* 0x000000ff9eff7812 */ /* 0x000fe4000780c0ff */
[----:B------:R-:W-:Y:S04]  /*5f80*/  PLOP3.LUT P2, PT, PT, PT, UP1, 0x80, 0x8 ;  /* 0x000000000008781c */ /* 0x000fe80003f4f018 */
[----:B------:R-:W-:Y:S07]  /*5f90*/  PLOP3.LUT P2, PT, P2, PT, PT, 0x8, 0x80 ;  /* 0x000000000080781c */ /* 0x000fee000174e170 */
[----:B------:R-:W-:Y:S11]  /*5fa0*/  @P0 FSETP.EQ.AND P2, PT, R73, RZ, PT ;  /* 0x000000ff4900020b */ /* 0x000ff60003f42000 */
[----:B------:R-:W-:Y:S02]  /*5fb0*/  @!UPT UIADD3 URZ, UPT, UPT, URZ, URZ, URZ ;  /* 0x000000fffffff290 */ /* 0x000fe4000fffe0ff */
.L_x_120:
[----:B------:R-:W3:Y:S01]  /*5fc0*/  SYNCS.PHASECHK.TRANS64.TRYWAIT P0, [UR21+0x210], R4 ;  /* 0x00021004ff0075a7 */ /* 0x000ee20008001115 */
[----:B------:R-:W-:Y:S04]  /*5fd0*/  ELECT P1, URZ, PT ;  /* 0x0000000000ff782f */ /* 0x000fe80003820000 */
[----:B------:R-:W-:Y:S01]  /*5fe0*/  PLOP3.LUT P1, PT, P2, P1, PT, 0xf2, 0x2f ;  /* 0x00000000002f781c */ /* 0x000fe20001723e72 */
[----:B------:R-:W-:Y:S01]  /*5ff0*/  @!UPT UIADD3 URZ, UPT, UPT, URZ, URZ, URZ ;  /* 0x000000fffffff290 */ /* 0x000fe2000fffe0ff */
[----:B---3--:R-:W-:Y:S11]  /*6000*/  @!P0 BRA `(.L_x_121) ;  /* 0x0000005000fc8947 */ /* 0x008ff60003800000 */
.L_x_242:
[----:B------:R-:W-:Y:S01]  /*6010*/  @!P1 IADD3 R2, P0, PT, R12, 0x580, RZ ;  /* 0x000005800c029810 */ /* 0x000fe20007f1e0ff */
[----:B------:R-:W-:Y:S01]  /*6020*/  VOTEU.ALL UP0, P1 ;  /* 0x0000000000ff7886 */ /* 0x000fe20000800000 */
[----:B------:R-:W-:Y:S01]  /*6030*/  UMOV UR6, 0x0 ;  /* 0x0000000000067882 */ /* 0x000fe20000000000 */
[----:B------:R-:W-:Y:S01]  /*6040*/  UMOV UR7, 0x10000000 ;  /* 0x1000000000077882 */ /* 0x000fe20000000000 */
[----:B------:R-:W-:Y:S01]  /*6050*/  @!P1 R2UR UR5, R2 ;  /* 0x00000000020592ca */ /* 0x000fe200000e0000 */
[----:B--2---:R-:W-:Y:S01]  /*6060*/  @!P1 IMAD.X R0, RZ, RZ, R13, P0 ;  /* 0x000000ffff009224 */ /* 0x004fe200000e060d */
[----:B------:R-:W-:Y:S01]  /*6070*/  @!UP0 UIADD3 UR16, UPT, UPT, UR21, 0x400, URZ ;  /* 0x0000040015108890 */ /* 0x000fe2000fffe0ff */
[----:B------:R-:W-:Y:S01]  /*6080*/  VIADD R10, R10, 0x1 ;  /* 0x000000010a0a7836 */ /* 0x000fe20000000000 */
[----:B------:R-:W-:Y:S01]  /*6090*/  VOTEU.ALL UP0, P1 ;  /* 0x0000000000ff7886 */ /* 0x000fe20000800000 */
[----:B------:R-:W-:Y:S01]  /*60a0*/  UMOV UR20, UR36 ;  /* 0x0000002400147c82 */ /* 0x000fe20008000000 */
[----:B------:R-:W-:Y:S01]  /*60b0*/  @!P1 R2UR UR4, R0 ;  /* 0x00000000000492ca */ /* 0x000fe200000e0000 */
[----:B------:R-:W-:Y:S06]  /*60c0*/  @!P1 IMAD.MOV.U32 R0, RZ, RZ, 0x2000 ;  /* 0x00002000ff009424 */ /* 0x000fec00078e00ff */
[----:B------:R-:W-:Y:S06]  /*60d0*/  IMAD.U32 R6, RZ, RZ, UR5 ;  /* 0x00000005ff067e24 */ /* 0x000fec000f8e00ff */
[----:B------:R-:W-:Y:S01]  /*60e0*/  IMAD.U32 R7, RZ, RZ, UR4 ;  /* 0x00000004ff077e24 */ /* 0x000fe2000f8e00ff */
[----:B------:R-:W-:Y:S04]  /*60f0*/  @!P1 R2UR UR4, R6 ;  /* 0x00000000060492ca */ /* 0x000fe800000e0000 */
[----:B------:R-:W-:Y:S11]  /*6100*/  @!P1 R2UR UR5, R7 ;  /* 0x00000000070592ca */ /* 0x000ff600000e0000 */
[----:B------:R-:W-:Y:S02]  /*6110*/  @!UPT UIADD3 URZ, UPT, UPT, URZ, URZ, URZ ;  /* 0x000000fffffff290 */ /* 0x000fe4000fffe0ff */
[----:B------:R2:W-:Y:S01]  /*6120*/  @!UP0 UTMALDG.3D [UR16], [UR4], desc[UR6] ;  /* 0x00000610040085b4 */ /* 0x0005e20008011000 */
[----:B------:R2:W-:Y:S01]  /*6130*/  @!P1 SYNCS.ARRIVE.TRANS64.RED.A0TR RZ, [UR21+0x200], R0 ;  /* 0x00020000ffff99a7 */ /* 0x0005e20008300415 */
[----:B------:R-:W-:Y:S01]  /*6140*/  SYNCS.ARRIVE.TRANS64.RED.A1T0 RZ, [UR33], RZ ;  /* 0x000000ffffff79a7 */ /* 0x000fe20008100421 */
[----:B------:R-:W3:Y:S02]  /*6150*/  SYNCS.PHASECHK.TRANS64.TRYWAIT P0, [UR21+0x218], R4 ;  /* 0x00021804ff0075a7 */ /* 0x000ee40008001115 */
[----:B--23--:R-:W-:Y:S05]  /*6160*/  @!P0 BRA `(.L_x_122) ;  /* 0x0000005000bc8947 */ /* 0x00cfea0003800000 */
.L_x_244:
[----:B------:R-:W-:Y:S01]  /*6170*/  @!P1 IADD3 R2, P0, PT, R12, 0x580, RZ ;  /* 0x000005800c029810 */ /* 0x000fe20007f1e0ff */
[----:B------:R-:W-:Y:S01]  /*6180*/  VOTEU.ALL UP0, P1 ;  /* 0x0000000000ff7886 */ /* 0x000fe20000800000 */
[----:B------:R-:W-:Y:S01]  /*6190*/  UMOV UR6, 0x0 ;  /* 0x0000000000067882 */ /* 0x000fe20000000000 */
[----:B------:R-:W-:Y:S01]  /*61a0*/  UMOV UR7, 0x10000000 ;  /* 0x1000000000077882 */ /* 0x000fe20000000000 */
[----:B------:R-:W-:Y:S01]  /*61b0*/  @!P1 R2UR UR5, R2 ;  /* 0x00000000020592ca */ /* 0x000fe200000e0000 */
[----:B------:R-:W-:Y:S01]  /*61c0*/  @!P1 IMAD.X R0, RZ, RZ, R13, P0 ;  /* 0x000000ffff009224 */ /* 0x000fe200000e060d */
[----:B------:R-:W-:Y:S01]  /*61d0*/  @!UP0 UIADD3 UR10, UPT, UPT, UR18, 0x40, URZ ;  /* 0x00000040120a8890 */ /* 0x000fe2000fffe0ff */
[----:B------:R-:W-:Y:S01]  /*61e0*/  ISETP.NE.AND P0, PT, R10, 0x2, PT ;  /* 0x000000020a00780c */ /* 0x000fe20003f05270 */
[----:B------:R-:W-:Y:S01]  /*61f0*/  @!UP0 UIADD3 UR8, UPT, UPT, UR21, 0x2400, URZ ;  /* 0x0000240015088890 */ /* 0x000fe2000fffe0ff */
[----:B------:R-:W-:Y:S01]  /*6200*/  LOP3.LUT R11, R11, 0x1, RZ, 0x3c, !PT ;  /* 0x000000010b0b7812 */ /* 0x000fe200078e3cff */
[----:B------:R-:W-:Y:S01]  /*6210*/  @!UP0 UIADD3 UR9, UPT, UPT, UR21, 0x208, URZ ;  /* 0x0000020815098890 */ /* 0x000fe2000fffe0ff */
[----:B------:R-:W-:Y:S01]  /*6220*/  @!P1 R2UR UR4, R0 ;  /* 0x00000000000492ca */ /* 0x000fe200000e0000 */
[----:B------:R-:W-:Y:S01]  /*6230*/  VOTEU.ALL UP0, P1 ;  /* 0x0000000000ff7886 */ /* 0x000fe20000800000 */
[----:B------:R-:W-:Y:S01]  /*6240*/  UMOV UR11, UR19 ;  /* 0x00000013000b7c82 */ /* 0x000fe20008000000 */
[----:B------:R-:W-:Y:S01]  /*6250*/  UMOV UR12, UR36 ;  /* 0x00000024000c7c82 */ /* 0x000fe20008000000 */
[----:B------:R-:W-:Y:S01]  /*6260*/  SEL R0, RZ, 0x1, P0 ;  /* 0x00000001ff007807 */ /* 0x000fe20000000000 */
[----:B------:R-:W-:Y:S01]  /*6270*/  UIADD3 UR32, UPT, UPT, UR13, UR62, URZ ;  /* 0x0000003e0d207290 */ /* 0x000fe2000fffe0ff */
[----:B--2---:R-:W-:Y:S01]  /*6280*/  IMAD.U32 R4, RZ, RZ, UR5 ;  /* 0x00000005ff047e24 */ /* 0x004fe2000f8e00ff */
[----:B------:R-:W-:Y:S01]  /*6290*/  SEL R10, R10, RZ, P0 ;  /* 0x000000ff0a0a7207 */ /* 0x000fe20000000000 */
[----:B------:R-:W-:Y:S01]  /*62a0*/  UIADD3 UR20, UPT, UPT, UR14, UR59, URZ ;  /* 0x0000003b0e147290 */ /* 0x000fe2000fffe0ff */
[----:B------:R-:W-:Y:S01]  /*62b0*/  LOP3.LUT R9, R9, R0, RZ, 0x3c, !PT ;  /* 0x0000000009097212 */ /* 0x000fe200078e3cff */
[----:B------:R-:W-:Y:S01]  /*62c0*/  UMOV UR36, UR26 ;  /* 0x0000001a00247c82 */ /* 0x000fe20008000000 */
[----:B------:R-:W-:Y:S02]  /*62d0*/  UPLOP3.LUT UP4, UPT, UPT, UPT, UPT, 0x80, 0x8 ;  /* 0x000000000008789c */ /* 0x000fe40003f8f070 */
[----:B------:R-:W-:Y:S01]  /*62e0*/  IMAD.U32 R5, RZ, RZ, UR4 ;  /* 0x00000004ff057e24 */ /* 0x000fe2000f8e00ff */
[----:B------:R-:W-:Y:S04]  /*62f0*/  @!P1 R2UR UR4, R4 ;  /* 0x00000000040492ca */ /* 0x000fe800000e0000 */
[----:B------:R-:W-:Y:S11]  /*6300*/  @!P1 R2UR UR5, R5 ;  /* 0x00000000050592ca */ /* 0x000ff600000e0000 */
[----:B------:R-:W-:Y:S02]  /*6310*/  @!UPT UIADD3 URZ, UPT, UPT, URZ, URZ, URZ ;  /* 0x000000fffffff290 */ /* 0x000fe4000fffe0ff */
[----:B------:R2:W-:Y:S01]  /*6320*/  @!UP0 UTMALDG.3D [UR8], [UR4], desc[UR6] ;  /* 0x00000608040085b4 */ /* 0x0005e20008011000 */
[----:B------:R2:W-:Y:S01]  /*6330*/  @!P1 SYNCS.ARRIVE.TRANS64.RED.A0TR RZ, [UR21+0x208], R3 ;  /* 0x00020803ffff99a7 */ /* 0x0005e20008300415 */
[----:B------:R-:W-:Y:S01]  /*6340*/  SYNCS.ARRIVE.TRANS64.RED.A1T0 RZ, [UR31], RZ ;  /* 0x000000ffffff79a7 */ /* 0x000fe2000810041f */
[----:B------:R-:W-:Y:S05]  /*6350*/  BRA.U UP2, `(.L_x_123) ;  /* 0xfffffff502147547 */ /* 0x000fea000b83ffff */
[----:B--2---:R-:W-:-:S04]  /*6360*/  SHF.L.U32 R3, R11, 0x1f, RZ ;  /* 0x0000001f0b037819 */ /* 0x004fc800000006ff */
[----:B------:R-:W2:Y:S02]  /*6370*/  SYNCS.PHASECHK.TRANS64.TRYWAIT P0, [UR21+0x210], R3 ;  /* 0x00021003ff0075a7 */ /* 0x000ea40008001115 */
[----:B--2---:R-:W-:Y:S05]  /*6380*/  @!P0 BRA `(.L_x_124) ;  /* 0x00000050004c8947 */ /* 0x004fea0003800000 */
.L_x_246:
[----:B--2---:R-:W-:-:S07]  /*6390*/  MOV R0, UR21 ;  /* 0x0000001500007c02 */ /* 0x004fce0008000f00 */
.L_x_125:
[----:B--2---:R-:W-:-:S04]  /*63a0*/  SHF.L.U32 R3, R11, 0x1f, RZ ;  /* 0x0000001f0b037819 */ /* 0x004fc800000006ff */
[----:B------:R2:W3:Y:S03]  /*63b0*/  SYNCS.PHASECHK.TRANS64.TRYWAIT P0, [R0+URZ+0x218], R3 ;  /* 0x00021803000075a7 */ /* 0x0004e600080011ff */
[----:B---3--:R-:W-:Y:S05]  /*63c0*/  @!P0 NANOSLEEP.SYNCS 0x989680 ;  /* 0x009896800000895d */ /* 0x008fea0003900000 */
[----:B------:R-:W3:Y:S02]  /*63d0*/  @!P0 SYNCS.PHASECHK.TRANS64 P0, [R0+URZ+0x218], R3 ;  /* 0x00021803000085a7 */ /* 0x000ee400080010ff */
[----:B-1-3--:R-:W-:Y:S05]  /*63e0*/  @P0 EXIT ;  /* 0x000000000000094d */ /* 0x00afea0003800000 */
[----:B------:R-:W-:Y:S05]  /*63f0*/  BRA `(.L_x_125) ;  /* 0xfffffffc00e87947 */ /* 0x000fea000383ffff */
.L_x_114:
[----:B------:R-:W-:-:S06]  /*6400*/  UISETP.GE.AND UP0, UPT, UR21, 0x4, UPT ;  /* 0x000000041500788c */ /* 0x000fcc000bf06270 */
[----:B------:R-:W-:-:S13]  /*6410*/  PLOP3.LUT P0, PT, PT, PT, UP0, 0x80, 0x8 ;  /* 0x000000000008781c */ /* 0x000fda0003f0f008 */
[----:B-1----:R-:W-:Y:S05]  /*6420*/  @!P0 EXIT ;  /* 0x000000000000894d */ /* 0x002fea0003800000 */
[----:B------:R-:W-:Y:S01]  /*6430*/  BAR.SYNC.DEFER_BLOCKING 0x6, 0xa0 ;  /* 0x0182800000007b1d */ /* 0x000fe20000010000 */
[C---:B------:R-:W-:Y:S01]  /*6440*/  IMAD.SHL.U32 R4, R170.reuse, 0x40, RZ ;  /* 0x00000040aa047824 */ /* 0x040fe200078e00ff */
[C---:B------:R-:W-:Y:S01]  /*6450*/  LOP3.LUT R178, R170.reuse, 0x60, RZ, 0xc0, !PT ;  /* 0x00000060aab27812 */ /* 0x040fe200078ec0ff */
[C---:B------:R-:W-:Y:S01]  /*6460*/  IMAD.SHL.U32 R137, R170.reuse, 0x8, RZ ;  /* 0x00000008aa897824 */ /* 0x040fe200078e00ff */
[C---:B------:R-:W-:Y:S01]  /*6470*/  LOP3.LUT R176, R170.reuse, 0x2, RZ, 0xc0, !PT ;  /* 0x00000002aab07812 */ /* 0x040fe200078ec0ff */
[----:B------:R-:W-:Y:S01]  /*6480*/  IMAD.U32 R69, R170, 0x10000, RZ ;  /* 0x00010000aa457824 */ /* 0x000fe200078e00ff */
[----:B------:R-:W-:Y:S02]  /*6490*/  UMOV UR44, 0x400 ;  /* 0x00000400002c7882 */ /* 0x000fe40000000000 */
[----:B------:R-:W1:Y:S01]  /*64a0*/  LDC.64 R156, c[0x0][0x8b0] ;  /* 0x00022c00ff9c7b82 */ /* 0x000e620000000a00 */
[----:B------:R-:W-:Y:S01]  /*64b0*/  ULEA UR44, UR48, UR44, 0x18 ;  /* 0x0000002c302c7291 */ /* 0x000fe2000f8ec0ff */
[----:B------:R-:W-:Y:S01]  /*64c0*/  LOP3.LUT R6, R4, 0x180, RZ, 0xc0, !PT ;  /* 0x0000018004067812 */ /* 0x000fe200078ec0ff */
[----:B------:R-:W-:Y:S01]  /*64d0*/  HFMA2 R68, -RZ, RZ, 0, 0 ;  /* 0x00000000ff447431 */ /* 0x000fe200000001ff */
[----:B------:R-:W-:Y:S01]  /*64e0*/  LOP3.LUT R69, R69, 0x600000, RZ, 0xc0, !PT ;  /* 0x0060000045457812 */ /* 0x000fe200078ec0ff */
[----:B------:R-:W-:Y:S01]  /*64f0*/  UIADD3 UR4, UPT, UPT, UR44, 0x4400, URZ ;  /* 0x000044002c047890 */ /* 0x000fe2000fffe0ff */
[----:B------:R-:W-:Y:S01]  /*6500*/  LOP3.LUT R137, R6, 0x30, R137, 0xf8, !PT ;  /* 0x0000003006897812 */ /* 0x000fe200078ef889 */
[----:B------:R-:W-:Y:S01]  /*6510*/  IMAD.MOV.U32 R168, RZ, RZ, RZ ;  /* 0x000000ffffa87224 */ /* 0x000fe200078e00ff */
[----:B------:R-:W2:Y:S01]  /*6520*/  LDC.64 R138, c[0x0][0x8a8] ;  /* 0x00022a00ff8a7b82 */ /* 0x000ea20000000a00 */
[----:B------:R-:W-:Y:S01]  /*6530*/  LOP3.LUT R170, R170, 0x4, RZ, 0xc0, !PT ;  /* 0x00000004aaaa7812 */ /* 0x000fe200078ec0ff */
[----:B------:R-:W-:Y:S01]  /*6540*/  IMAD.MOV.U32 R162, RZ, RZ, RZ ;  /* 0x000000ffffa27224 */ /* 0x000fe200078e00ff */
[----:B------:R-:W-:-:S02]  /*6550*/  LOP3.LUT R137, R137, 0x1e40, R4, 0xf8, !PT ;  /* 0x00001e4089897812 */ /* 0x000fc400078ef804 */
[----:B------:R-:W-:Y:S01]  /*6560*/  CS2R R166, SRZ ;  /* 0x0000000000a67805 */ /* 0x000fe2000001ff00 */
[----:B------:R-:W-:Y:S01]  /*6570*/  IMAD.MOV.U32 R165, RZ, RZ, RZ ;  /* 0x000000ffffa57224 */ /* 0x000fe200078e00ff */
[----:B------:R-:W-:Y:S01]  /*6580*/  IADD3 R169, PT, PT, -R170, 0x2, RZ ;  /* 0x00000002aaa97810 */ /* 0x000fe20007ffe1ff */
[----:B------:R-:W-:Y:S01]  /*6590*/  IMAD.MOV R164, RZ, RZ, -R176 ;  /* 0x000000ffffa47224 */ /* 0x000fe200078e0ab0 */
[----:B------:R-:W-:Y:S01]  /*65a0*/  IADD3 R171, PT, PT, R137, UR44, RZ ;  /* 0x0000002c89ab7c10 */ /* 0x000fe2000fffe0ff */
[----:B------:R-:W3:Y:S01]  /*65b0*/  LDS R0, [UR44+0x2e0] ;  /* 0x0002e02cff007984 */ /* 0x000ee20008000800 */
[----:B------:R-:W-:Y:S01]  /*65c0*/  IMAD.MOV R163, RZ, RZ, -R170 ;  /* 0x000000ffffa37224 */ /* 0x000fe200078e0aaa */
[----:B------:R-:W-:Y:S01]  /*65d0*/  MOV R177, UR4 ;  /* 0x0000000400b17c02 */ /* 0x000fe20008000f00 */
[----:B------:R-:W4:Y:S01]  /*65e0*/  LDCU UR57, c[0x0][0x370] ;  /* 0x00006e00ff3977ac */ /* 0x000f220008000800 */
[----:B------:R-:W-:Y:S01]  /*65f0*/  VIADD R171, R171, 0x400 ;  /* 0x00000400abab7836 */ /* 0x000fe20000000000 */
[----:B------:R-:W1:Y:S01]  /*6600*/  LDCU UR43, c[0x0][0xb0c] ;  /* 0x00016180ff2b77ac */ /* 0x000e620008000800 */
[----:B------:R-:W1:Y:S01]  /*6610*/  LDCU UR39, c[0x0][0xb30] ;  /* 0x00016600ff2777ac */ /* 0x000e620008000800 */
[----:B------:R-:W1:Y:S01]  /*6620*/  LDCU.64 UR46, c[0x0][0x888] ;  /* 0x00011100ff2e77ac */ /* 0x000e620008000a00 */
[----:B------:R-:W1:Y:S01]  /*6630*/  LDCU.64 UR40, c[0x0][0xb28] ;  /* 0x00016500ff2877ac */ /* 0x000e620008000a00 */
[----:B------:R-:W1:Y:S01]  /*6640*/  LDCU.64 UR60, c[0x0][0x890] ;  /* 0x00011200ff3c77ac */ /* 0x000e620008000a00 */
[----:B------:R-:W1:Y:S01]  /*6650*/  LDCU.128 UR52, c[0x0][0xb10] ;  /* 0x00016200ff3477ac */ /* 0x000e620008000c00 */
[----:B------:R-:W1:Y:S01]  /*6660*/  LDCU UR56, c[0x0][0x374] ;  /* 0x00006e80ff3877ac */ /* 0x000e620008000800 */
[----:B------:R-:W-:Y:S01]  /*6670*/  UIADD3 UR63, UPT, UPT, UR44, 0x400, URZ ;  /* 0x000004002c3f7890 */ /* 0x000fe2000fffe0ff */
[----:B-1234-:R-:W-:-:S11]  /*6680*/  IMAD.IADD R69, R0, 0x1, R69 ;  /* 0x0000000100457824 */ /* 0x01efd600078e0245 */
.L_x_152:
[C---:B------:R-:W-:Y:S02]  /*6690*/  LEA R3, R162.reuse, UR44, 0x3 ;  /* 0x0000002ca2037c11 */ /* 0x040fe4000f8e18ff */
[----:B------:R-:W-:Y:S02]  /*66a0*/  SHF.L.U32 R0, R167, 0x1f, RZ ;  /* 0x0000001fa7007819 */ /* 0x000fe400000006ff */
[----:B------:R-:W-:Y:S02]  /*66b0*/  LEA R5, R162, UR44, 0x4 ;  /* 0x0000002ca2057c11 */ /* 0x000fe4000f8e20ff */
[----:B-1----:R-:W1:Y:S02]  /*66c0*/  SYNCS.PHASECHK.TRANS64.TRYWAIT P0, [R3+URZ+0x230], R0 ;  /* 0x00023000030075a7 */ /* 0x002e6400080011ff */
[----:B-1----:R-:W-:Y:S05]  /*66d0*/  @!P0 BRA `(.L_x_126) ;  /* 0x0000004c00908947 */ /* 0x002fea0003800000 */
.L_x_247:
        /* <DEDUP_REMOVED lines=11> */
[----:B------:R-:W-:Y:S01]  /*6790*/  PLOP3.LUT P0, PT, PT, PT, UP1, 0x80, 0x8 ;  /* 0x000000000008781c */ /* 0x000fe20003f0f018 */
[----:B------:R-:W-:Y:S11]  /*67a0*/  UP2UR UR45, UPR, URZ, 0x2 ;  /* 0x00000002ff2d7883 */ /* 0x000ff60008000000 */
[----:B------:R-:W-:Y:S01]  /*67b0*/  @!UPT UIADD3 URZ, UPT, UPT, URZ, URZ, URZ ;  /* 0x000000fffffff290 */ /* 0x000fe2000fffe0ff */
[----:B-1----:R-:W-:Y:S02]  /*67c0*/  @P0 SHF.R.U32.HI R0, RZ, 0x10, R5 ;  /* 0x00000010ff000819 */ /* 0x002fe40000011605 */
        /* <DEDUP_REMOVED lines=12> */
[----:B------:R-:W2:Y:S01]  /*6890*/  LDCU UR12, c[0x0][0xb20] ;  /* 0x00016400ff0c77ac */ /* 0x000ea20008000800 */
[----:B------:R-:W-:Y:S02]  /*68a0*/  UIMAD.WIDE.U32 UR4, UR56, UR55, URZ ;  /* 0x00000037380472a5 */ /* 0x000fe4000f8e00ff */
[----:B------:R-:W-:Y:S02]  /*68b0*/  UIMAD.WIDE.U32 UR6, UR57, UR52, URZ ;  /* 0x00000034390672a5 */ /* 0x000fe4000f8e00ff */
[----:B------:R-:W-:Y:S02]  /*68c0*/  UISETP.NE.AND UP0, UPT, UR54, 0x1, UPT ;  /* 0x000000013600788c */ /* 0x000fe4000bf05270 */
[----:B------:R-:W-:Y:S02]  /*68d0*/  UIMAD.WIDE.U32 UR8, UR37, UR55, URZ ;  /* 0x00000037250872a5 */ /* 0x000fe4000f8e00ff */
[----:B------:R-:W-:Y:S02]  /*68e0*/  UIMAD.WIDE.U32 UR10, UR38, UR52, URZ ;  /* 0x00000034260a72a5 */ /* 0x000fe4000f8e00ff */
[----:B------:R-:W-:Y:S02]  /*68f0*/  UISETP.NE.AND UP1, UPT, UR43, 0x1, UPT ;  /* 0x000000012b00788c */ /* 0x000fe4000bf25270 */
[----:B------:R-:W-:Y:S01]  /*6900*/  UISETP.NE.AND UP2, UPT, UR42, 0x1, UPT ;  /* 0x000000012a00788c */ /* 0x000fe2000bf45270 */
[----:B------:R-:W-:Y:S02]  /*6910*/  UMOV UR4, UR5 ;  /* 0x0000000500047c82 */ /* 0x000fe40008000000 */
[----:B--2---:R-:W-:Y:S03]  /*6920*/  USHF.R.U32.HI UR5, URZ, UR12, UR4 ;  /* 0x0000000cff057299 */ /* 0x004fe60008011604 */
[----:B------:R-:W-:Y:S02]  /*6930*/  UMOV UR4, UR7 ;  /* 0x0000000700047c82 */ /* 0x000fe40008000000 */
[----:B------:R-:W-:Y:S02]  /*6940*/  USHF.R.U32.HI UR7, URZ, UR53, UR4 ;  /* 0x00000035ff077299 */ /* 0x000fe40008011604 */
[----:B------:R-:W-:Y:S02]  /*6950*/  USEL UR4, UR56, UR5, !UP0 ;  /* 0x0000000538047287 */ /* 0x000fe4000c000000 */
[----:B------:R-:W-:Y:S01]  /*6960*/  USEL UR7, UR57, UR7, !UP1 ;  /* 0x0000000739077287 */ /* 0x000fe2000c800000 */
[----:B------:R-:W-:Y:S01]  /*6970*/  UMOV UR5, UR9 ;  /* 0x0000000900057c82 */ /* 0x000fe20008000000 */
[----:B------:R-:W-:Y:S02]  /*6980*/  UIMAD.WIDE.U32 UR8, UR4, UR40, URZ ;  /* 0x00000028040872a5 */ /* 0x000fe4000f8e00ff */
[----:B------:R-:W-:Y:S03]  /*6990*/  USHF.R.U32.HI UR6, URZ, UR12, UR5 ;  /* 0x0000000cff067299 */ /* 0x000fe60008011605 */
[----:B------:R-:W-:Y:S01]  /*69a0*/  UMOV UR5, UR11 ;  /* 0x0000000b00057c82 */ /* 0x000fe20008000000 */
[----:B------:R-:W-:Y:S02]  /*69b0*/  UIMAD.WIDE.U32 UR10, UR7, UR40, URZ ;  /* 0x00000028070a72a5 */ /* 0x000fe4000f8e00ff */
[----:B------:R-:W-:Y:S02]  /*69c0*/  USHF.R.U32.HI UR12, URZ, UR53, UR5 ;  /* 0x00000035ff0c7299 */ /* 0x000fe40008011605 */
[----:B------:R-:W-:Y:S01]  /*69d0*/  USEL UR6, UR37, UR6, !UP0 ;  /* 0x0000000625067287 */ /* 0x000fe2000c000000 */
[----:B------:R-:W-:Y:S02]  /*69e0*/  UMOV UR5, UR9 ;  /* 0x0000000900057c82 */ /* 0x000fe40008000000 */
[----:B------:R-:W-:Y:S01]  /*69f0*/  UMOV UR10, UR11 ;  /* 0x0000000b000a7c82 */ /* 0x000fe20008000000 */
[----:B------:R-:W-:Y:S02]  /*6a00*/  @UP2 USHF.R.U32.HI UR4, URZ, UR41, UR5 ;  /* 0x00000029ff042299 */ /* 0x000fe40008011605 */
[----:B------:R-:W-:Y:S02]  /*6a10*/  @UP2 USHF.R.U32.HI UR7, URZ, UR41, UR10 ;  /* 0x00000029ff072299 */ /* 0x000fe4000801160a */
[----:B------:R-:W-:Y:S02]  /*6a20*/  UIMAD UR4, UR42, UR4, URZ ;  /* 0x000000042a0472a4 */ /* 0x000fe4000f8e02ff */
[----:B------:R-:W-:Y:S02]  /*6a30*/  UIMAD.WIDE.U32 UR10, UR6, UR40, URZ ;  /* 0x00000028060a72a5 */ /* 0x000fe4000f8e00ff */
[----:B------:R-:W-:Y:S02]  /*6a40*/  USEL UR5, UR38, UR12, !UP1 ;  /* 0x0000000c26057287 */ /* 0x000fe4000c800000 */
[----:B------:R-:W-:Y:S02]  /*6a50*/  UIMAD UR8, UR42, UR7, URZ ;  /* 0x000000072a0872a4 */ /* 0x000fe4000f8e02ff */
[----:B------:R-:W-:Y:S03]  /*6a60*/  UISETP.GE.AND UP0, UPT, UR6, UR4, UPT ;  /* 0x000000040600728c */ /* 0x000fe6000bf06270 */
[----:B------:R-:W-:Y:S01]  /*6a70*/  UMOV UR4, UR11 ;  /* 0x0000000b00047c82 */ /* 0x000fe20008000000 */
[----:B------:R-:W-:Y:S02]  /*6a80*/  UISETP.GE.OR UP0, UPT, UR5, UR8, UP0 ;  /* 0x000000080500728c */ /* 0x000fe40008706670 */
[----:B------:R-:W-:Y:S02]  /*6a90*/  USHF.R.U32.HI UR4, URZ, UR41, UR4 ;  /* 0x00000029ff047299 */ /* 0x000fe40008011604 */
[----:B------:R-:W-:Y:S02]  /*6aa0*/  UIMAD.WIDE.U32 UR8, UR5, UR40, URZ ;  /* 0x00000028050872a5 */ /* 0x000fe4000f8e00ff */
[----:B------:R-:W-:Y:S02]  /*6ab0*/  USEL UR11, UR6, UR4, !UP2 ;  /* 0x00000004060b7287 */ /* 0x000fe4000d000000 */
[----:B------:R-:W-:Y:S02]  /*6ac0*/  UIADD3 UR8, UPT, UPT, -UR5, URZ, URZ ;  /* 0x000000ff05087290 */ /* 0x000fe4000fffe1ff */
[----:B------:R-:W-:Y:S01]  /*6ad0*/  UIADD3 UR10, UPT, UPT, -UR11, URZ, URZ ;  /* 0x000000ff0b0a7290 */ /* 0x000fe2000fffe1ff */
[----:B------:R-:W-:Y:S01]  /*6ae0*/  @!UP0 UMOV UR4, UR9 ;  /* 0x0000000900048c82 */ /* 0x000fe20008000000 */
[----:B------:R-:W-:Y:S02]  /*6af0*/  UIADD3 UR9, UPT, UPT, -UR6, URZ, URZ ;  /* 0x000000ff06097290 */ /* 0x000fe4000fffe1ff */
[----:B------:R-:W-:Y:S02]  /*6b00*/  @!UP0 USHF.R.U32.HI UR4, URZ, UR41, UR4 ;  /* 0x00000029ff048299 */ /* 0x000fe40008011604 */
[----:B------:R-:W-:Y:S02]  /*6b10*/  UIMAD UR10, UR42, UR10, UR6 ;  /* 0x0000000a2a0a72a4 */ /* 0x000fe4000f8e0206 */
[----:B------:R-:W-:Y:S04]  /*6b20*/  @!UP0 USEL UR4, UR5, UR4, !UP2 ;  /* 0x0000000405048287 */ /* 0x000fe8000d000000 */
[----:B------:R-:W-:Y:S02]  /*6b30*/  @!UP0 UIMAD UR10, UR7, UR10, UR4 ;  /* 0x0000000a070a82a4 */ /* 0x000fe4000f8e0204 */
[----:B------:R-:W-:Y:S02]  /*6b40*/  @!UP0 UIADD3 UR11, UPT, UPT, UR11, -UR4, URZ ;  /* 0x800000040b0b8290 */ /* 0x000fe4000fffe0ff */
[----:B------:R-:W-:Y:S02]  /*6b50*/  UIMAD UR7, UR43, UR8, UR38 ;  /* 0x000000082b0772a4 */ /* 0x000fe4000f8e0226 */
[----:B------:R-:W-:Y:S02]  /*6b60*/  @!UP0 UIMAD UR6, UR11, UR42, UR5 ;  /* 0x0000002a0b0682a4 */ /* 0x000fe4000f8e0205 */
[----:B------:R-:W-:Y:S01]  /*6b70*/  UIMAD UR4, UR54, UR9, UR37 ;  /* 0x00000009360472a4 */ /* 0x000fe2000f8e0225 */
[----:B------:R-:W-:Y:S02]  /*6b80*/  @!UP0 UMOV UR5, UR10 ;  /* 0x0000000a00058c82 */ /* 0x000fe40008000000 */
[----:B------:R-:W-:Y:S02]  /*6b90*/  UIMAD UR38, UR5, UR43, UR7 ;  /* 0x0000002b052672a4 */ /* 0x000fe4000f8e0207 */
[----:B------:R-:W-:Y:S11]  /*6ba0*/  UIMAD UR37, UR6, UR54, UR4 ;  /* 0x00000036062572a4 */ /* 0x000ff6000f8e0204 */
[----:B------:R-:W-:Y:S01]  /*6bb0*/  @!UPT UIADD3 URZ, UPT, UPT, URZ, URZ, URZ ;  /* 0x000000fffffff290 */ /* 0x000fe2000fffe0ff */
.L_x_127:
[----:B------:R-:W-:Y:S01]  /*6bc0*/  UISETP.NE.AND UP0, UPT, UR39, 0x1, UPT ;  /* 0x000000012700788c */ /* 0x000fe2000bf05270 */
[----:B------:R-:W-:Y:S01]  /*6bd0*/  IADD3 R162, PT, PT, R162, 0x1, RZ ;  /* 0x00000001a2a27810 */ /* 0x000fe20007ffe0ff */
[----:B------:R-:W-:Y:S02]  /*6be0*/  USHF.L.U32 UR50, UR20, 0x7, URZ ;  /* 0x0000000714327899 */ /* 0x000fe400080006ff */
[----:B------:R-:W-:Y:S07]  /*6bf0*/  USHF.L.U32 UR49, UR32, 0x7, URZ ;  /* 0x0000000720317899 */ /* 0x000fee00080006ff */
[----:B------:R-:W2:Y:S01]  /*6c00*/  @!UP0 LDCU.128 UR12, c[0x0][0xb10] ;  /* 0x00016200ff0c87ac */ /* 0x000ea20008000c00 */
[----:B------:R-:W3:Y:S01]  /*6c10*/  @!UP0 LDCU UR5, c[0x0][0xb0c] ;  /* 0x00016180ff0587ac */ /* 0x000ee20008000800 */
[----:B------:R-:W4:Y:S01]  /*6c20*/  @!UP0 LDCU UR10, c[0x0][0xb20] ;  /* 0x00016400ff0a87ac */ /* 0x000f220008000800 */
[----:B--2---:R-:W-:Y:S02]  /*6c30*/  UIMAD.WIDE.U32 UR8, UR38, UR12, URZ ;  /* 0x0000000c260872a5 */ /* 0x004fe4000f8e00ff */
[----:B------:R-:W-:Y:S02]  /*6c40*/  UIMAD.WIDE.U32 UR6, UR37, UR15, URZ ;  /* 0x0000000f250672a5 */ /* 0x000fe4000f8e00ff */
[----:B------:R-:W-:Y:S03]  /*6c50*/  @!UP0 UISETP.NE.AND UP1, UPT, UR14, 0x1, UPT ;  /* 0x000000010e00888c */ /* 0x000fe6000bf25270 */
[----:B------:R-:W-:Y:S01]  /*6c60*/  @!UP0 UMOV UR4, UR9 ;  /* 0x0000000900048c82 */ /* 0x000fe20008000000 */
[----:B---3--:R-:W-:Y:S02]  /*6c70*/  @!UP0 UISETP.NE.AND UP2, UPT, UR5, 0x1, UPT ;  /* 0x000000010500888c */ /* 0x008fe4000bf45270 */
[----:B------:R-:W-:Y:S01]  /*6c80*/  @!UP0 USHF.R.U32.HI UR4, URZ, UR13, UR4 ;  /* 0x0000000dff048299 */ /* 0x000fe20008011604 */
[----:B------:R-:W-:Y:S02]  /*6c90*/  @!UP0 UMOV UR6, UR7 ;  /* 0x0000000700068c82 */ /* 0x000fe40008000000 */
[----:B----4-:R-:W-:Y:S02]  /*6ca0*/  @!UP0 USHF.R.U32.HI UR6, URZ, UR10, UR6 ;  /* 0x0000000aff068299 */ /* 0x010fe40008011606 */
[----:B------:R-:W-:Y:S02]  /*6cb0*/  @!UP0 USEL UR7, UR38, UR4, !UP2 ;  /* 0x0000000426078287 */ /* 0x000fe4000d000000 */
[----:B------:R-:W-:Y:S04]  /*6cc0*/  @!UP0 USEL UR6, UR37, UR6, !UP1 ;  /* 0x0000000625068287 */ /* 0x000fe8000c800000 */
[----:B------:R-:W-:Y:S02]  /*6cd0*/  @!UP0 UIADD3 UR4, UPT, UPT, -UR7, UR6, URZ ;  /* 0x0000000607048290 */ /* 0x000fe4000fffe1ff */
[----:B------:R-:W-:Y:S02]  /*6ce0*/  @!UP0 UIADD3 UR6, UPT, UPT, UR7, -UR6, URZ ;  /* 0x8000000607068290 */ /* 0x000fe4000fffe0ff */
[----:B------:R-:W-:Y:S02]  /*6cf0*/  @!UP0 UIMAD UR38, UR4, UR5, UR38 ;  /* 0x00000005042682a4 */ /* 0x000fe4000f8e0226 */
[----:B------:R-:W-:Y:S02]  /*6d00*/  @!UP0 UIMAD UR37, UR6, UR14, UR37 ;  /* 0x0000000e062582a4 */ /* 0x000fe4000f8e0225 */
[----:B------:R-:W-:Y:S09]  /*6d10*/  ULOP3.LUT UP0, URZ, UR63, 0x1b0, URZ, 0xc0, !UPT ;  /* 0x000001b03fff7892 */ /* 0x000ff2000f80c0ff */
[----:B------:R-:W-:Y:S05]  /*6d20*/  BRA.U !UP0, `(.L_x_128) ;  /* 0x0000000108407547 */ /* 0x000fea000b800000 */
[----:B------:R-:W2:Y:S01]  /*6d30*/  LDCU.64 UR8, c[0x4][0x80] ;  /* 0x01001000ff0877ac */ /* 0x000ea20008000a00 */
[----:B------:R-:W-:Y:S01]  /*6d40*/  MOV R3, 0x0 ;  /* 0x0000000000037802 */ /* 0x000fe20000000f00 */
[----:B------:R-:W-:Y:S02]  /*6d50*/  HFMA2 R12, -RZ, RZ, 0, 5.9604644775390625e-08 ;  /* 0x00000001ff0c7431 */ /* 0x000fe400000001ff */
[----:B------:R-:W-:Y:S02]  /*6d60*/  IMAD.MOV.U32 R8, RZ, RZ, 0x70 ;  /* 0x00000070ff087424 */ /* 0x000fe400078e00ff */
[----:B------:R-:W-:Y:S01]  /*6d70*/  IMAD.MOV.U32 R13, RZ, RZ, RZ ;  /* 0x000000ffff0d7224 */ /* 0x000fe200078e00ff */
[----:B------:R-:W3:Y:S01]  /*6d80*/  LDCU.64 UR6, c[0x4][0x88] ;  /* 0x01001100ff0677ac */ /* 0x000ee20008000a00 */
[----:B------:R-:W4:Y:S01]  /*6d90*/  LDC.64 R2, c[0x4][R3] ;  /* 0x0100000003027b82 */ /* 0x000f220000000a00 */
[----:B------:R-:W1:Y:S01]  /*6da0*/  LDCU.64 UR4, c[0x4][0x8] ;  /* 0x01000100ff0477ac */ /* 0x000e620008000a00 */
[----:B--2---:R-:W-:Y:S01]  /*6db0*/  MOV R5, UR9 ;  /* 0x0000000900057c02 */ /* 0x004fe20008000f00 */
[----:B------:R-:W-:Y:S01]  /*6dc0*/  IMAD.U32 R4, RZ, RZ, UR8 ;  /* 0x00000008ff047e24 */ /* 0x000fe2000f8e00ff */
[----:B---3--:R-:W-:Y:S01]  /*6dd0*/  MOV R7, UR7 ;  /* 0x0000000700077c02 */ /* 0x008fe20008000f00 */
[----:B------:R-:W-:Y:S01]  /*6de0*/  IMAD.U32 R6, RZ, RZ, UR6 ;  /* 0x00000006ff067e24 */ /* 0x000fe2000f8e00ff */
[----:B-1----:R-:W-:Y:S01]  /*6df0*/  MOV R11, UR5 ;  /* 0x00000005000b7c02 */ /* 0x002fe20008000f00 */
[----:B------:R-:W-:Y:S02]  /*6e00*/  IMAD.U32 R10, RZ, RZ, UR4 ;  /* 0x00000004ff0a7e24 */ /* 0x000fe4000f8e00ff */
[----:B------:R-:W-:Y:S07]  /*6e10*/  LEPC R20, `(.L_x_128) ;  /* 0x000000001014794e */ /* 0x000fee0000000000 */
[----:B----45:R-:W-:Y:S05]  /*6e20*/  CALL.ABS.NOINC R2 ;  /* 0x0000000002007343 */ /* 0x030fea0003c00000 */
.L_x_128:
[----:B------:R-:W-:Y:S01]  /*6e30*/  LOP3.LUT P0, RZ, R177, 0x1b0, RZ, 0xc0, !PT ;  /* 0x000001b0b1ff7812 */ /* 0x000fe2000780c0ff */
[----:B------:R-:W-:Y:S11]  /*6e40*/  BSSY.RECONVERGENT B6, `(.L_x_129) ;  /* 0x0000013000067945 */ /* 0x000ff60003800200 */
[----:B------:R-:W-:Y:S01]  /*6e50*/  @!UPT UIADD3 URZ, UPT, UPT, URZ, URZ, URZ ;  /* 0x000000fffffff290 */ /* 0x000fe2000fffe0ff */
[----:B------:R-:W-:Y:S05]  /*6e60*/  @!P0 BRA `(.L_x_130) ;  /* 0x0000000000408947 */ /* 0x000fea0003800000 */
        /* <DEDUP_REMOVED lines=16> */
.L_x_130:
[----:B------:R-:W-:Y:S05]  /*6f70*/  BSYNC.RECONVERGENT B6 ;  /* 0x0000000000067941 */ /* 0x000fea0003800200 */
.L_x_129:
[----:B------:R-:W-:Y:S01]  /*6f80*/  R2UR UR4, R160 ;  /* 0x00000000a00472ca */ /* 0x000fe200000e0000 */
[----:B------:R-:W-:Y:S01]  /*6f90*/  UISETP.NE.U32.AND UP0, UPT, UR60, URZ, UPT ;  /* 0x000000ff3c00728c */ /* 0x000fe2000bf05070 */
[----:B------:R-:W-:Y:S02]  /*6fa0*/  ISETP.NE.U32.AND P4, PT, R156, RZ, PT ;  /* 0x000000ff9c00720c */ /* 0x000fe40003f85070 */
[----:B------:R-:W-:Y:S01]  /*6fb0*/  ISETP.NE.U32.AND P2, PT, RZ, UR46, PT ;  /* 0x0000002eff007c0c */ /* 0x000fe2000bf45070 */
[----:B------:R-:W-:Y:S01]  /*6fc0*/  UISETP.NE.AND.EX UP1, UPT, UR61, URZ, UPT, UP0 ;  /* 0x000000ff3d00728c */ /* 0x000fe2000bf25300 */
[----:B------:R-:W-:Y:S01]  /*6fd0*/  ISETP.NE.AND.EX P4, PT, R157, RZ, PT, P4 ;  /* 0x000000ff9d00720c */ /* 0x000fe20003f85340 */
[----:B------:R-:W-:Y:S01]  /*6fe0*/  UPLOP3.LUT UP0, UPT, UPT, UPT, UPT, 0x40, 0x4 ;  /* 0x000000000004789c */ /* 0x000fe20003f0e870 */
[----:B------:R-:W-:Y:S05]  /*6ff0*/  ISETP.NE.AND.EX P2, PT, RZ, UR47, PT, P2 ;  /* 0x0000002fff007c0c */ /* 0x000fea000bf45320 */
[----:B------:R-:W-:Y:S06]  /*7000*/  UISETP.NE.AND UP2, UPT, UR4, URZ, UPT ;  /* 0x000000ff0400728c */ /* 0x000fec000bf45270 */
[----:B------:R-:W-:Y:S05]  /*7010*/  PLOP3.LUT P1, PT, PT, PT, UP2, 0x80, 0x8 ;  /* 0x000000000008781c */ /* 0x000fea0003f2f028 */
[----:B------:R-:W-:Y:S06]  /*7020*/  @UP2 UPLOP3.LUT UP0, UPT, UPT, UPT, UP1, 0x80, 0x8 ;  /* 0x000000000008289c */ /* 0x000fec0003f0f010 */
[----:B------:R-:W-:Y:S01]  /*7030*/  PLOP3.LUT P0, PT, PT, PT, UP0, 0x80, 0x8 ;  /* 0x000000000008781c */ /* 0x000fe20003f0f008 */
[----:B------:R-:W-:Y:S01]  /*7040*/  @!UPT UIADD3 URZ, UPT, UPT, URZ, URZ, URZ ;  /* 0x000000fffffff290 */ /* 0x000fe2000fffe0ff */
[----:B------:R-:W-:Y:S11]  /*7050*/  BRA.U !UP1, `(.L_x_131) ;  /* 0x00000001093c7547 */ /* 0x000ff6000b800000 */
[----:B------:R-:W-:Y:S01]  /*7060*/  UISETP.NE.U32.AND UP0, UPT, UR46, URZ, UPT ;  /* 0x000000ff2e00728c */ /* 0x000fe2000bf05070 */
[----:B-1----:R-:W-:Y:S01]  /*7070*/  HFMA2 R0, -RZ, RZ, 0, 5.9604644775390625e-08 ;  /* 0x00000001ff007431 */ /* 0x002fe200000001ff */
[----:B------:R-:W1:Y:S01]  /*7080*/  LDCU.64 UR8, c[0x0][0x358] ;  /* 0x00006b00ff0877ac */ /* 0x000e620008000a00 */
[----:B------:R-:W-:Y:S01]  /*7090*/  IMAD.MOV.U32 R158, RZ, RZ, 0x1 ;  /* 0x00000001ff9e7424 */ /* 0x000fe200078e00ff */
[----:B------:R-:W-:Y:S06]  /*70a0*/  UISETP.NE.AND.EX UP0, UPT, UR47, URZ, UPT, UP0 ;  /* 0x000000ff2f00728c */ /* 0x000fec000bf05300 */
[----:B------:R-:W-:Y:S05]  /*70b0*/  PLOP3.LUT P3, PT, PT, PT, UP0, 0x80, 0x8 ;  /* 0x000000000008781c */ /* 0x000fea0003f6f008 */
[----:B------:R-:W2:Y:S01]  /*70c0*/  @UP0 LDCU.64 UR4, c[0x0][0x888] ;  /* 0x00011100ff0407ac */ /* 0x000ea20008000a00 */
[----:B------:R-:W-:Y:S07]  /*70d0*/  @UP0 UIMAD UR6, UR36, UR60, URZ ;  /* 0x0000003c240602a4 */ /* 0x000fee000f8e02ff */
[----:B------:R-:W-:Y:S01]  /*70e0*/  @!P3 PRMT R158, R0, 0x7610, R158 ;  /* 0x00007610009eb816 */ /* 0x000fe2000000009e */
[----:B--2---:R-:W-:Y:S06]  /*70f0*/  @UP0 UIMAD.WIDE UR4, UR6, 0x4, UR4 ;  /* 0x00000004060408a5 */ /* 0x004fec000f8e0204 */
[----:B------:R-:W-:Y:S01]  /*7100*/  IMAD.U32 R2, RZ, RZ, UR4 ;  /* 0x00000004ff027e24 */ /* 0x000fe2000f8e00ff */
[----:B------:R-:W-:Y:S04]  /*7110*/  MOV R3, UR5 ;  /* 0x0000000500037c02 */ /* 0x000fe80008000f00 */
[----:B------:R-:W2:Y:S01]  /*7120*/  @!UP0 LDCU UR4, c[0x0][0x880] ;  /* 0x00011000ff0487ac */ /* 0x000ea20008000800 */
[----:B-1---5:R3:W5:Y:S02]  /*7130*/  @P3 LDG.E R73, desc[UR8][R2.64] ;  /* 0x0000000802493981 */ /* 0x022764000c1e1900 */
[----:B--23--:R-:W-:Y:S02]  /*7140*/  @!P3 IMAD.U32 R73, RZ, RZ, UR4 ;  /* 0x00000004ff49be24 */ /* 0x00cfe4000f8e00ff */
.L_x_131:
[----:B------:R-:W-:Y:S05]  /*7150*/  @!P4 BRA `(.L_x_132) ;  /* 0x000000000024c947 */ /* 0x000fea0003800000 */
[----:B------:R-:W-:Y:S01]  /*7160*/  ISETP.NE.U32.AND P3, PT, R138, RZ, PT ;  /* 0x000000ff8a00720c */ /* 0x000fe20003f65070 */
[----:B------:R-:W2:Y:S03]  /*7170*/  LDCU.64 UR4, c[0x0][0x358] ;  /* 0x00006b00ff0477ac */ /* 0x000ea60008000a00 */
[----:B------:R-:W-:Y:S11]  /*7180*/  ISETP.NE.AND.EX P3, PT, R139, RZ, PT, P3 ;  /* 0x000000ff8b00720c */ /* 0x000ff60003f65330 */
[----:B------:R-:W-:Y:S02]  /*7190*/  @!UPT UIADD3 URZ, UPT, UPT, URZ, URZ, URZ ;  /* 0x000000fffffff290 */ /* 0x000fe4000fffe0ff */
[----:B------:R-:W3:Y:S01]  /*71a0*/  @P3 LDC.64 R2, c[0x0][0x8a8] ;  /* 0x00022a00ff023b82 */ /* 0x000ee20000000a00 */
[----:B-1----:R-:W-:Y:S04]  /*71b0*/  @P3 IMAD R0, R156, UR36, RZ ;  /* 0x000000249c003c24 */ /* 0x002fe8000f8e02ff */
[----:B---3--:R-:W-:Y:S05]  /*71c0*/  @P3 IMAD.WIDE R2, R0, 0x4, R2 ;  /* 0x0000000400023825 */ /* 0x008fea00078e0202 */
[----:B--2--5:R2:W5:Y:S02]  /*71d0*/  @P3 LDG.E R70, desc[UR4][R2.64] ;  /* 0x0000000402463981 */ /* 0x024564000c1e1900 */
[----:B--2---:R-:W3:Y:S02]  /*71e0*/  @!P3 LDC R70, c[0x0][0x8a0] ;  /* 0x00022800ff46bb82 */ /* 0x004ee40000000800 */
.L_x_132:
[----:B-----5:R-:W-:Y:S01]  /*71f0*/  FSETP.NEU.AND P4, PT, R73, RZ, PT ;  /* 0x000000ff4900720b */ /* 0x020fe20003f8d000 */
[----:B------:R-:W-:Y:S01]  /*7200*/  BSSY B1, `(.L_x_133) ;  /* 0x0000047000017945 */ /* 0x000fe20003800000 */
[----:B------:R-:W-:Y:S01]  /*7210*/  SEL R5, RZ, 0xffffffff, P2 ;  /* 0xffffffffff057807 */ /* 0x000fe20001000000 */
[----:B------:R-:W-:Y:S01]  /*7220*/  IMAD.MOV.U32 R186, RZ, RZ, 0x1 ;  /* 0x00000001ffba7424 */ /* 0x000fe200078e00ff */
[----:B------:R-:W-:Y:S01]  /*7230*/  LOP3.LUT P3, RZ, R158, 0xff, RZ, 0xc0, !PT ;  /* 0x000000ff9eff7812 */ /* 0x000fe2000786c0ff */
[----:B------:R-:W-:Y:S01]  /*7240*/  IMAD R71, R68, 0x80, R69 ;  /* 0x0000008044477824 */ /* 0x000fe200078e0245 */
[----:B-1----:R-:W-:Y:S02]  /*7250*/  @P1 SEL R0, RZ, 0xffffffff, P4 ;  /* 0xffffffffff001807 */ /* 0x002fe40002000000 */
[----:B------:R-:W-:Y:S02]  /*7260*/  CS2R R154, SRZ ;  /* 0x00000000009a7805 */ /* 0x000fe4000001ff00 */
[----:B------:R-:W-:Y:S02]  /*7270*/  LEA R3, R166, UR44, 0x3 ;  /* 0x0000002ca6037c11 */ /* 0x000fe4000f8e18ff */
[----:B------:R-:W-:Y:S02]  /*7280*/  CS2R R152, SRZ ;  /* 0x0000000000987805 */ /* 0x000fe4000001ff00 */
[----:B------:R-:W-:Y:S02]  /*7290*/  @P0 SEL R0, R5, R0, !P3 ;  /* 0x0000000005000207 */ /* 0x000fe40005800000 */
[----:B------:R-:W-:Y:S02]  /*72a0*/  CS2R R150, SRZ ;  /* 0x0000000000967805 */ /* 0x000fe4000001ff00 */
[----:B------:R-:W-:Y:S02]  /*72b0*/  LEA R161, R68, UR44, 0x3 ;  /* 0x0000002c44a17c11 */ /* 0x000fe4000f8e18ff */
[----:B------:R-:W-:Y:S02]  /*72c0*/  CS2R R148, SRZ ;  /* 0x0000000000947805 */ /* 0x000fe4000001ff00 */
[----:B------:R-:W-:Y:S02]  /*72d0*/  @P1 LOP3.LUT R0, R0, 0x1, RZ, 0xc0, !PT ;  /* 0x0000000100001812 */ /* 0x000fe400078ec0ff */
[----:B------:R-:W-:Y:S02]  /*72e0*/  CS2R R146, SRZ ;  /* 0x0000000000927805 */ /* 0x000fe4000001ff00 */
[----:B------:R-:W-:Y:S02]  /*72f0*/  SHF.L.U32 R4, R168, 0x1f, RZ ;  /* 0x0000001fa8047819 */ /* 0x000fe400000006ff */
[----:B------:R-:W-:Y:S02]  /*7300*/  CS2R R144, SRZ ;  /* 0x0000000000907805 */ /* 0x000fe4000001ff00 */
[----:B------:R-:W-:Y:S02]  /*7310*/  ISETP.NE.U32.OR P6, PT, R0, 0x1, !P1 ;  /* 0x000000010000780c */ /* 0x000fe40004fc5470 */
[----:B------:R-:W-:Y:S02]  /*7320*/  CS2R R142, SRZ ;  /* 0x00000000008e7805 */ /* 0x000fe4000001ff00 */
[----:B------:R-:W-:Y:S02]  /*7330*/  PLOP3.LUT P2, PT, PT, PT, UP1, 0x80, 0x8 ;  /* 0x000000000008781c */ /* 0x000fe40003f4f018 */
[----:B------:R-:W-:Y:S02]  /*7340*/  CS2R R140, SRZ ;  /* 0x00000000008c7805 */ /* 0x000fe4000001ff00 */
[----:B------:R-:W-:Y:S02]  /*7350*/  SEL R0, RZ, 0xffffffff, P4 ;  /* 0xffffffffff007807 */ /* 0x000fe40002000000 */
[----:B------:R-:W-:Y:S03]  /*7360*/  P2R R172, PR, RZ, 0x40 ;  /* 0x00000040ffac7803 */ /* 0x000fe60000000000 */
[----:B------:R-:W-:Y:S04]  /*7370*/  @P6 SHF.L.U32 R2, R165, 0x1f, RZ ;  /* 0x0000001fa5026819 */ /* 0x000fe800000006ff */
[----:B------:R-:W-:Y:S01]  /*7380*/  @P2 SEL R0, R5, R0, !P3 ;  /* 0x0000000005002207 */ /* 0x000fe20005800000 */
[----:B------:R-:W1:Y:S03]  /*7390*/  @P6 SYNCS.PHASECHK.TRANS64.TRYWAIT P1, [R3+URZ+0x200], R2 ;  /* 0x00020002030065a7 */ /* 0x000e6600080211ff */
[----:B------:R-:W-:Y:S04]  /*73a0*/  LOP3.LUT R0, R0, 0x1, RZ, 0xc0, !PT ;  /* 0x0000000100007812 */ /* 0x000fe800078ec0ff */
[----:B------:R-:W-:Y:S04]  /*73b0*/  ISETP.NE.U32.AND P5, PT, R0, 0x1, PT ;  /* 0x000000010000780c */ /* 0x000fe80003fa5070 */
[----:B------:R-:W-:Y:S01]  /*73c0*/  P2R R187, PR, RZ, 0x20 ;  /* 0x00000020ffbb7803 */ /* 0x000fe20000000000 */
[----:B------:R2:W4:Y:S01]  /*73d0*/  SYNCS.PHASECHK.TRANS64.TRYWAIT P0, [R161+URZ+0x250], R4 ;  /* 0x00025004a10075a7 */ /* 0x00052200080011ff */
[----:B-1----:R-:W-:Y:S01]  /*73e0*/  @P6 SEL R186, RZ, 0x1, !P1 ;  /* 0x00000001ffba6807 */ /* 0x002fe20004800000 */
[----:B--2---:R-:W-:Y:S06]  /*73f0*/  @!P6 BRA `(.L_x_134) ;  /* 0x00000000009ce947 */ /* 0x004fec0003800000 */
[----:B------:R-:W-:Y:S01]  /*7400*/  @P5 IMAD R7, R166, 0x2000, R171 ;  /* 0x00002000a6075824 */ /* 0x000fe200078e02ab */
[----:B------:R-:W1:Y:S01]  /*7410*/  S2R R0, SR_CgaCtaId ;  /* 0x0000000000007919 */ /* 0x000e620000008800 */
[----:B------:R-:W-:Y:S01]  /*7420*/  ISETP.NE.AND P1, PT, R186, RZ, PT ;  /* 0x000000ffba00720c */ /* 0x000fe20003f25270 */
[----:B------:R-:W-:Y:S01]  /*7430*/  BSSY B0, `(.L_x_135) ;  /* 0x0000010000007945 */ /* 0x000fe20003800000 */
[--C-:B------:R-:W-:Y:S01]  /*7440*/  @P5 IMAD R8, R176, -0x10, R7.reuse ;  /* 0xfffffff0b0085824 */ /* 0x100fe200078e0207 */
[----:B------:R-:W-:Y:S01]  /*7450*/  CS2R R142, SRZ ;  /* 0x00000000008e7805 */ /* 0x000fe2000001ff00 */
[----:B------:R-:W-:Y:S01]  /*7460*/  @P5 IMAD R6, R170, -0x10, R7 ;  /* 0xfffffff0aa065824 */ /* 0x000fe200078e0207 */
[----:B------:R-:W-:Y:S01]  /*7470*/  CS2R R140, SRZ ;  /* 0x00000000008c7805 */ /* 0x000fe2000001ff00 */
[----:B------:R-:W-:Y:S01]  /*7480*/  @P5 IMAD R5, R169, 0x10, R8 ;  /* 0x00000010a9055824 */ /* 0x000fe200078e0208 */
[----:B------:R-:W-:Y:S02]  /*7490*/  CS2R R150, SRZ ;  /* 0x0000000000967805 */ /* 0x000fe4000001ff00 */
[----:B------:R-:W-:Y:S02]  /*74a0*/  CS2R R148, SRZ ;  /* 0x0000000000947805 */ /* 0x000fe4000001ff00 */
[----:B------:R-:W-:Y:S02]  /*74b0*/  CS2R R146, SRZ ;  /* 0x0000000000927805 */ /* 0x000fe4000001ff00 */
[----:B------:R-:W-:Y:S02]  /*74c0*/  CS2R R144, SRZ ;  /* 0x0000000000907805 */ /* 0x000fe4000001ff00 */
[----:B------:R-:W-:Y:S02]  /*74d0*/  CS2R R154, SRZ ;  /* 0x00000000009a7805 */ /* 0x000fe4000001ff00 */
[----:B------:R-:W-:Y:S01]  /*74e0*/  CS2R R152, SRZ ;  /* 0x0000000000987805 */ /* 0x000fe2000001ff00 */
[----:B------:R-:W-:Y:S06]  /*74f0*/  @P1 BRA `(.L_x_136) ;  /* 0x00000000000c1947 */ /* 0x000fec0003800000 */
[----:B------:R-:W-:Y:S04]  /*7500*/  SHF.L.U32 R2, R165, 0x1f, RZ ;  /* 0x0000001fa5027819 */ /* 0x000fe800000006ff */
[----:B------:R-:W2:Y:S02]  /*7510*/  SYNCS.PHASECHK.TRANS64.TRYWAIT P1, [R3+URZ+0x200], R2 ;  /* 0x00020002030075a7 */ /* 0x000ea400080211ff */
[----:B--2---:R-:W-:Y:S05]  /*7520*/  @!P1 BRA `(.L_x_137) ;  /* 0x0000004000109947 */ /* 0x004fea0003800000 */
.L_x_136:
[----:B------:R-:W-:Y:S05]  /*7530*/  BSYNC B0 ;  /* 0x0000000000007941 */ /* 0x000fea0003800000 */
.L_x_135:
[----:B------:R-:W-:Y:S01]  /*7540*/  ISETP.NE.AND P1, PT, R187, RZ, PT ;  /* 0x000000ffbb00720c */ /* 0x000fe20003f25270 */
[----:B--2---:R-:W-:Y:S02]  /*7550*/  VIADD R3, R3, 0x210 ;  /* 0x0000021003037836 */ /* 0x004fe40000000000 */
[----:B------:R-:W-:Y:S03]  /*7560*/  VIADD R166, R166, 0x1 ;  /* 0x00000001a6a67836 */ /* 0x000fe60000000000 */
[----:B-1----:R-:W-:Y:S07]  /*7570*/  PRMT R0, R0, 0x654, R3 ;  /* 0x0000065400007816 */ /* 0x002fee0000000003 */
[----:B------:R1:W2:Y:S04]  /*7580*/  @P1 LDS.128 R140, [R7] ;  /* 0x00000000078c1984 */ /* 0x0002a80000000c00 */
[----:B------:R1:W1:Y:S04]  /*7590*/  @P1 LDS.128 R148, [R6+0x20] ;  /* 0x0000200006941984 */ /* 0x0002680000000c00 */
[----:B------:R1:W1:Y:S04]  /*75a0*/  @P1 LDS.128 R144, [R8+0x10] ;  /* 0x0000100008901984 */ /* 0x0002680000000c00 */
[----:B------:R1:W1:Y:S01]  /*75b0*/  @P1 LDS.128 R152, [R5+0x10] ;  /* 0x0000100005981984 */ /* 0x0002620000000c00 */
[C---:B------:R-:W-:Y:S01]  /*75c0*/  ISETP.NE.AND P1, PT, R166.reuse, 0x2, PT ;  /* 0x00000002a600780c */ /* 0x040fe20003f25270 */
[----:B------:R-:W-:Y:S01]  /*75d0*/  @!PT LDS RZ, [RZ] ;  /* 0x00000000fffff984 */ /* 0x000fe20000000800 */
[----:B------:R-:W-:Y:S01]  /*75e0*/  @!PT LDS RZ, [RZ] ;  /* 0x00000000fffff984 */ /* 0x000fe20000000800 */
[----:B------:R-:W-:Y:S01]  /*75f0*/  @!PT LDS RZ, [RZ] ;  /* 0x00000000fffff984 */ /* 0x000fe20000000800 */
[----:B------:R-:W-:Y:S01]  /*7600*/  @!PT LDS RZ, [RZ] ;  /* 0x00000000fffff984 */ /* 0x000fe20000000800 */
[----:B------:R5:W-:Y:S06]  /*7610*/  MEMBAR.ALL.CTA ;  /* 0x0000000000007992 */ /* 0x000bec0000008000 */
[----:B-----5:R-:W5:Y:S01]  /*7620*/  FENCE.VIEW.ASYNC.S ;  /* 0x00000000000073c6 */ /* 0x020f620000000000 */
[----:B------:R-:W-:Y:S01]  /*7630*/  SEL R166, R166, RZ, P1 ;  /* 0x000000ffa6a67207 */ /* 0x000fe20000800000 */
[----:B-----5:R5:W-:Y:S02]  /*7640*/  SYNCS.ARRIVE.TRANS64.RED.A1T0 RZ, [R0+URZ], RZ ;  /* 0x000000ff00ff79a7 */ /* 0x020be400081004ff */
[----:B-----5:R-:W-:Y:S04]  /*7650*/  SEL R0, RZ, 0x1, P1 ;  /* 0x00000001ff007807 */ /* 0x020fe80000800000 */
[----:B--2---:R-:W-:Y:S02]  /*7660*/  LOP3.LUT R165, R165, R0, RZ, 0x3c, !PT ;  /* 0x00000000a5a57212 */ /* 0x004fe400078e3cff */
.L_x_134:
[----:B------:R-:W-:Y:S05]  /*7670*/  BSYNC B1 ;  /* 0x0000000000017941 */ /* 0x000fea0003800000 */
.L_x_133:
[----:B------:R-:W-:Y:S04]  /*7680*/  SHF.R.U32.HI R0, RZ, 0x15, R71 ;  /* 0x00000015ff007819 */ /* 0x000fe80000011647 */
[----:B------:R-:W-:Y:S01]  /*7690*/  LOP3.LUT P1, RZ, R0, 0x3, R159, 0x48, !PT ;  /* 0x0000000300ff7812 */ /* 0x000fe2000782489f */
[----:B------:R-:W-:Y:S01]  /*76a0*/  @!UPT UIADD3 URZ, UPT, UPT, URZ, URZ, URZ ;  /* 0x000000fffffff290 */ /* 0x000fe2000fffe0ff */
[----:B----4-:R-:W-:Y:S11]  /*76b0*/  @P0 BRA `(.L_x_138) ;  /* 0x0000000000080947 */ /* 0x010ff60003800000 */
[----:B------:R-:W2:Y:S02]  /*76c0*/  SYNCS.PHASECHK.TRANS64.TRYWAIT P0, [R161+URZ+0x250], R4 ;  /* 0x00025004a10075a7 */ /* 0x000ea400080011ff */
[----:B--2---:R-:W-:Y:S05]  /*76d0*/  @!P0 BRA `(.L_x_139) ;  /* 0x0000003c00b88947 */ /* 0x004fea0003800000 */
.L_x_138:
[----:B------:R-:W-:Y:S04]  /*76e0*/  BSSY.RECONVERGENT B6, `(.L_x_140) ;  /* 0x0000012000067945 */ /* 0x000fe80003800200 */
[----:B------:R-:W-:Y:S05]  /*76f0*/  @!P1 BRA `(.L_x_141) ;  /* 0x0000000000409947 */ /* 0x000fea0003800000 */
[----:B------:R-:W4:Y:S01]  /*7700*/  LDCU.64 UR8, c[0x4][0x70] ;  /* 0x01000e00ff0877ac */ /* 0x000f220008000a00 */
[----:B------:R-:W-:Y:S01]  /*7710*/  MOV R3, 0x0 ;  /* 0x0000000000037802 */ /* 0x000fe20000000f00 */
[----:B------:R-:W-:Y:S02]  /*7720*/  HFMA2 R12, -RZ, RZ, 0, 5.9604644775390625e-08 ;  /* 0x00000001ff0c7431 */ /* 0x000fe400000001ff */
[----:B-1----:R-:W-:Y:S02]  /*7730*/  IMAD.MOV.U32 R8, RZ, RZ, 0x192 ;  /* 0x00000192ff087424 */ /* 0x002fe400078e00ff */
[----:B------:R-:W-:Y:S01]  /*7740*/  IMAD.MOV.U32 R13, RZ, RZ, RZ ;  /* 0x000000ffff0d7224 */ /* 0x000fe200078e00ff */
[----:B------:R-:W1:Y:S01]  /*7750*/  LDCU.64 UR6, c[0x4][0x78] ;  /* 0x01000f00ff0677ac */ /* 0x000e620008000a00 */
[----:B------:R-:W3:Y:S01]  /*7760*/  LDC.64 R2, c[0x4][R3] ;  /* 0x0100000003027b82 */ /* 0x000ee20000000a00 */
[----:B------:R-:W5:Y:S01]  /*7770*/  LDCU.64 UR4, c[0x4][0x10] ;  /* 0x01000200ff0477ac */ /* 0x000f620008000a00 */
[----:B----4-:R-:W-:Y:S01]  /*7780*/  MOV R5, UR9 ;  /* 0x0000000900057c02 */ /* 0x010fe20008000f00 */
[----:B--2---:R-:W-:Y:S01]  /*7790*/  IMAD.U32 R4, RZ, RZ, UR8 ;  /* 0x00000008ff047e24 */ /* 0x004fe2000f8e00ff */
[----:B-1----:R-:W-:Y:S01]  /*77a0*/  MOV R7, UR7 ;  /* 0x0000000700077c02 */ /* 0x002fe20008000f00 */
[----:B------:R-:W-:Y:S01]  /*77b0*/  IMAD.U32 R6, RZ, RZ, UR6 ;  /* 0x00000006ff067e24 */ /* 0x000fe2000f8e00ff */
[----:B-----5:R-:W-:Y:S01]  /*77c0*/  MOV R11, UR5 ;  /* 0x00000005000b7c02 */ /* 0x020fe20008000f00 */
[----:B------:R-:W-:Y:S02]  /*77d0*/  IMAD.U32 R10, RZ, RZ, UR4 ;  /* 0x00000004ff0a7e24 */ /* 0x000fe4000f8e00ff */
[----:B------:R-:W-:Y:S07]  /*77e0*/  LEPC R20, `(.L_x_141) ;  /* 0x000000001014794e */ /* 0x000fee0000000000 */
[----:B---3--:R-:W-:Y:S05]  /*77f0*/  CALL.ABS.NOINC R2 ;  /* 0x0000000002007343 */ /* 0x008fea0003c00000 */
.L_x_141:
[----:B------:R-:W-:Y:S05]  /*7800*/  BSYNC.RECONVERGENT B6 ;  /* 0x0000000000067941 */ /* 0x000fea0003800200 */
.L_x_140:
[-C--:B------:R-:W-:Y:S01]  /*7810*/  F2FP.F16.E4M3.UNPACK_B R74, R140.reuse ;  /* 0x0000008cff4a723e */ /* 0x080fe200020006ff */
[----:B------:R-:W-:Y:S05]  /*7820*/  WARPSYNC.ALL ;  /* 0x0000000000007948 */ /* 0x000fea0003800000 */
[----:B------:R-:W-:Y:S01]  /*7830*/  R2UR UR4, R71 ;  /* 0x00000000470472ca */ /* 0x000fe200000e0000 */
[--C-:B------:R-:W-:Y:S01]  /*7840*/  HADD2.F32 R72, -RZ, R74.reuse.H0_H0 ;  /* 0x2000004aff487230 */ /* 0x100fe20000004100 */
[----:B------:R-:W-:Y:S01]  /*7850*/  F2FP.F16.E4M3.UNPACK_B R76, R140.H1 ;  /* 0x0000008cff4c723e */ /* 0x000fe200030006ff */
[----:B------:R-:W-:Y:S01]  /*7860*/  HADD2.F32 R75, -RZ, R74.H1_H1 ;  /* 0x3000004aff4b7230 */ /* 0x000fe20000004100 */
[-C--:B------:R-:W-:Y:S01]  /*7870*/  F2FP.F16.E4M3.UNPACK_B R78, R141.reuse ;  /* 0x0000008dff4e723e */ /* 0x080fe200020006ff */
[----:B------:R-:W-:Y:S01]  /*7880*/  BSSY.RECONVERGENT B0, `(.L_x_142) ;  /* 0x000011d000007945 */ /* 0x000fe20003800200 */
[----:B------:R-:W-:Y:S01]  /*7890*/  F2FP.F16.E4M3.UNPACK_B R80, R141.H1 ;  /* 0x0000008dff50723e */ /* 0x000fe200030006ff */
[----:B------:R-:W-:Y:S01]  /*78a0*/  HADD2.F32 R74, -RZ, R76.H0_H0 ;  /* 0x2000004cff4a7230 */ /* 0x000fe20000004100 */
[-C--:B------:R-:W-:Y:S01]  /*78b0*/  F2FP.F16.E4M3.UNPACK_B R82, R142.reuse ;  /* 0x0000008eff52723e */ /* 0x080fe200020006ff */
[--C-:B------:R-:W-:Y:S01]  /*78c0*/  HADD2.F32 R77, -RZ, R78.reuse.H0_H0 ;  /* 0x2000004eff4d7230 */ /* 0x100fe20000004100 */
[----:B------:R-:W-:Y:S01]  /*78d0*/  F2FP.F16.E4M3.UNPACK_B R84, R142.H1 ;  /* 0x0000008eff54723e */ /* 0x000fe200030006ff */
[----:B------:R-:W-:Y:S01]  /*78e0*/  HADD2.F32 R78, -RZ, R78.H1_H1 ;  /* 0x3000004eff4e7230 */ /* 0x000fe20000004100 */
[-C--:B------:R-:W-:Y:S01]  /*78f0*/  F2FP.F16.E4M3.UNPACK_B R86, R143.reuse ;  /* 0x0000008fff56723e */ /* 0x080fe200020006ff */
[----:B-12---:R-:W3:Y:S01]  /*7900*/  LDTM.x64 R4, tmem[UR4] ;  /* 0x00000004000479ee */ /* 0x006ee20008340000 */
[----:B------:R-:W-:Y:S01]  /*7910*/  F2FP.F16.E4M3.UNPACK_B R88, R143.H1 ;  /* 0x0000008fff58723e */ /* 0x000fe200030006ff */
[----:B------:R-:W-:Y:S01]  /*7920*/  HADD2.F32 R76, -RZ, R76.H1_H1 ;  /* 0x3000004cff4c7230 */ /* 0x000fe20000004100 */
[-C--:B------:R-:W-:Y:S01]  /*7930*/  F2FP.F16.E4M3.UNPACK_B R90, R144.reuse ;  /* 0x00000090ff5a723e */ /* 0x080fe200020006ff */
[----:B------:R-:W-:Y:S01]  /*7940*/  HADD2.F32 R79, -RZ, R80.H0_H0 ;  /* 0x20000050ff4f7230 */ /* 0x000fe20000004100 */
[----:B------:R-:W-:Y:S01]  /*7950*/  F2FP.F16.E4M3.UNPACK_B R92, R144.H1 ;  /* 0x00000090ff5c723e */ /* 0x000fe200030006ff */
[--C-:B------:R-:W-:Y:S01]  /*7960*/  HADD2.F32 R81, -RZ, R82.reuse.H0_H0 ;  /* 0x20000052ff517230 */ /* 0x100fe20000004100 */
[----:B------:R-:W-:Y:S01]  /*7970*/  ISETP.NE.AND P6, PT, R172, RZ, PT ;  /* 0x000000ffac00720c */ /* 0x000fe20003fc5270 */
[----:B------:R-:W-:Y:S01]  /*7980*/  HADD2.F32 R82, -RZ, R82.H1_H1 ;  /* 0x30000052ff527230 */ /* 0x000fe20000004100 */
[----:B------:R-:W-:Y:S01]  /*7990*/  SHF.L.U32 R196, R164, 0x4, RZ ;  /* 0x00000004a4c47819 */ /* 0x000fe200000006ff */
[--C-:B------:R-:W-:Y:S01]  /*79a0*/  HADD2.F32 R85, -RZ, R86.reuse.H0_H0 ;  /* 0x20000056ff557230 */ /* 0x100fe20000004100 */
[----:B------:R-:W-:Y:S01]  /*79b0*/  SHF.L.U32 R200, R163, 0x4, RZ ;  /* 0x00000004a3c87819 */ /* 0x000fe200000006ff */
[----:B------:R-:W-:Y:S01]  /*79c0*/  HADD2.F32 R86, -RZ, R86.H1_H1 ;  /* 0x30000056ff567230 */ /* 0x000fe20000004100 */
[C---:B------:R-:W-:Y:S01]  /*79d0*/  IADD3 R179, PT, PT, R171.reuse, R196, RZ ;  /* 0x000000c4abb37210 */ /* 0x040fe20007ffe0ff */
[--C-:B------:R-:W-:Y:S01]  /*79e0*/  HADD2.F32 R89, -RZ, R90.reuse.H0_H0 ;  /* 0x2000005aff597230 */ /* 0x100fe20000004100 */
[----:B------:R-:W-:Y:S01]  /*79f0*/  IADD3 R185, PT, PT, R171, R200, RZ ;  /* 0x000000c8abb97210 */ /* 0x000fe20007ffe0ff */
[----:B------:R-:W-:Y:S01]  /*7a00*/  HADD2.F32 R90, -RZ, R90.H1_H1 ;  /* 0x3000005aff5a7230 */ /* 0x000fe20000004100 */
[----:B------:R-:W-:Y:S01]  /*7a10*/  SHF.L.U32 R198, R169, 0x4, RZ ;  /* 0x00000004a9c67819 */ /* 0x000fe200000006ff */
[----:B------:R-:W-:Y:S01]  /*7a20*/  HADD2.F32 R80, -RZ, R80.H1_H1 ;  /* 0x30000050ff507230 */ /* 0x000fe20000004100 */
[----:B------:R-:W-:Y:S01]  /*7a30*/  F2FP.F16.E4M3.UNPACK_B R94, R145 ;  /* 0x00000091ff5e723e */ /* 0x000fe200020006ff */
[--C-:B------:R-:W-:Y:S01]  /*7a40*/  HADD2.F32 R83, -RZ, R84.reuse.H0_H0 ;  /* 0x20000054ff537230 */ /* 0x100fe20000004100 */
[----:B------:R-:W-:Y:S01]  /*7a50*/  IADD3 R184, PT, PT, R198, R179, RZ ;  /* 0x000000b3c6b87210 */ /* 0x000fe20007ffe0ff */
[----:B------:R-:W-:Y:S01]  /*7a60*/  HADD2.F32 R84, -RZ, R84.H1_H1 ;  /* 0x30000054ff547230 */ /* 0x000fe20000004100 */
[----:B------:R-:W-:Y:S01]  /*7a70*/  F2FP.F16.E4M3.UNPACK_B R98, R146 ;  /* 0x00000092ff62723e */ /* 0x000fe200020006ff */
[C---:B---3--:R-:W-:Y:S01]  /*7a80*/  FMUL R0, R70.reuse, R4 ;  /* 0x0000000446007220 */ /* 0x048fe20000400000 */
[C---:B------:R-:W-:Y:S01]  /*7a90*/  FMUL R2, R70.reuse, R5 ;  /* 0x0000000546027220 */ /* 0x040fe20000400000 */
[C---:B------:R-:W-:Y:S01]  /*7aa0*/  FMUL R4, R70.reuse, R8 ;  /* 0x0000000846047220 */ /* 0x040fe20000400000 */
[C---:B------:R-:W-:Y:S01]  /*7ab0*/  FMUL R5, R70.reuse, R9 ;  /* 0x0000000946057220 */ /* 0x040fe20000400000 */
[C---:B------:R-:W-:Y:S01]  /*7ac0*/  FFMA R0, R73.reuse, R72, R0 ;  /* 0x0000004849007223 */ /* 0x040fe20000000000 */
[C---:B------:R-:W-:Y:S01]  /*7ad0*/  FFMA R2, R73.reuse, R75, R2 ;  /* 0x0000004b49027223 */ /* 0x040fe20000000002 */
[C---:B------:R-:W-:Y:S01]  /*7ae0*/  FMUL R8, R70.reuse, R12 ;  /* 0x0000000c46087220 */ /* 0x040fe20000400000 */
[C---:B------:R-:W-:Y:S01]  /*7af0*/  FMUL R9, R70.reuse, R13 ;  /* 0x0000000d46097220 */ /* 0x040fe20000400000 */
[C---:B------:R-:W-:Y:S01]  /*7b00*/  FMUL R12, R70.reuse, R16 ;  /* 0x00000010460c7220 */ /* 0x040fe20000400000 */
[C---:B------:R-:W-:Y:S01]  /*7b10*/  FMUL R13, R70.reuse, R17 ;  /* 0x00000011460d7220 */ /* 0x040fe20000400000 */
[C---:B------:R-:W-:Y:S01]  /*7b20*/  FMUL R16, R70.reuse, R20 ;  /* 0x0000001446107220 */ /* 0x040fe20000400000 */
[C---:B------:R-:W-:Y:S01]  /*7b30*/  FMUL R17, R70.reuse, R21 ;  /* 0x0000001546117220 */ /* 0x040fe20000400000 */
[--C-:B------:R-:W-:Y:S02]  /*7b40*/  HADD2.F32 R93, -RZ, R94.reuse.H0_H0 ;  /* 0x2000005eff5d7230 */ /* 0x100fe40000004100 */
[C---:B------:R-:W-:Y:S01]  /*7b50*/  FMUL R20, R70.reuse, R24 ;  /* 0x0000001846147220 */ /* 0x040fe20000400000 */
[----:B------:R-:W-:Y:S02]  /*7b60*/  HADD2.F32 R94, -RZ, R94.H1_H1 ;  /* 0x3000005eff5e7230 */ /* 0x000fe40000004100 */
[C---:B------:R-:W-:Y:S01]  /*7b70*/  FMUL R21, R70.reuse, R25 ;  /* 0x0000001946157220 */ /* 0x040fe20000400000 */
[--C-:B------:R-:W-:Y:S02]  /*7b80*/  HADD2.F32 R97, -RZ, R98.reuse.H0_H0 ;  /* 0x20000062ff617230 */ /* 0x100fe40000004100 */
[C---:B------:R-:W-:Y:S01]  /*7b90*/  FMUL R24, R70.reuse, R28 ;  /* 0x0000001c46187220 */ /* 0x040fe20000400000 */
[----:B------:R-:W-:Y:S02]  /*7ba0*/  HADD2.F32 R98, -RZ, R98.H1_H1 ;  /* 0x30000062ff627230 */ /* 0x000fe40000004100 */
[C---:B------:R-:W-:Y:S01]  /*7bb0*/  FMUL R25, R70.reuse, R29 ;  /* 0x0000001d46197220 */ /* 0x040fe20000400000 */
[C---:B------:R-:W-:Y:S01]  /*7bc0*/  FMUL R28, R70.reuse, R32 ;  /* 0x00000020461c7220 */ /* 0x040fe20000400000 */
[C---:B------:R-:W-:Y:S01]  /*7bd0*/  FMUL R29, R70.reuse, R33 ;  /* 0x00000021461d7220 */ /* 0x040fe20000400000 */
[C---:B------:R-:W-:Y:S01]  /*7be0*/  FMUL R32, R70.reuse, R36 ;  /* 0x0000002446207220 */ /* 0x040fe20000400000 */
[----:B------:R-:W-:Y:S01]  /*7bf0*/  F2FP.F16.E4M3.UNPACK_B R96, R145.H1 ;  /* 0x00000091ff60723e */ /* 0x000fe200030006ff */
[C---:B------:R-:W-:Y:S01]  /*7c00*/  FMUL R33, R70.reuse, R37 ;  /* 0x0000002546217220 */ /* 0x040fe20000400000 */
[C---:B------:R-:W-:Y:S01]  /*7c10*/  FMUL R36, R70.reuse, R40 ;  /* 0x0000002846247220 */ /* 0x040fe20000400000 */
[----:B------:R-:W-:Y:S01]  /*7c20*/  F2FP.F16.E4M3.UNPACK_B R100, R146.H1 ;  /* 0x00000092ff64723e */ /* 0x000fe200030006ff */
[C---:B------:R-:W-:Y:S01]  /*7c30*/  FMUL R37, R70.reuse, R41 ;  /* 0x0000002946257220 */ /* 0x040fe20000400000 */
[C---:B------:R-:W-:Y:S01]  /*7c40*/  FMUL R40, R70.reuse, R44 ;  /* 0x0000002c46287220 */ /* 0x040fe20000400000 */
[----:B------:R-:W-:Y:S01]  /*7c50*/  F2FP.F16.E4M3.UNPACK_B R102, R147 ;  /* 0x00000093ff66723e */ /* 0x000fe200020006ff */
[C---:B------:R-:W-:Y:S01]  /*7c60*/  FMUL R41, R70.reuse, R45 ;  /* 0x0000002d46297220 */ /* 0x040fe20000400000 */
[C---:B------:R-:W-:Y:S01]  /*7c70*/  FMUL R44, R70.reuse, R48 ;  /* 0x00000030462c7220 */ /* 0x040fe20000400000 */
[----:B------:R-:W-:Y:S01]  /*7c80*/  F2FP.F16.E4M3.UNPACK_B R104, R147.H1 ;  /* 0x00000093ff68723e */ /* 0x000fe200030006ff */
[C---:B------:R-:W-:Y:S01]  /*7c90*/  FMUL R45, R70.reuse, R49 ;  /* 0x00000031462d7220 */ /* 0x040fe20000400000 */
[--C-:B------:R-:W-:Y:S02]  /*7ca0*/  HADD2.F32 R101, -RZ, R102.reuse.H0_H0 ;  /* 0x20000066ff657230 */ /* 0x100fe40000004100 */
[C---:B------:R-:W-:Y:S01]  /*7cb0*/  FMUL R48, R70.reuse, R52 ;  /* 0x0000003446307220 */ /* 0x040fe20000400000 */
[----:B------:R-:W-:Y:S01]  /*7cc0*/  F2FP.F16.E4M3.UNPACK_B R106, R148 ;  /* 0x00000094ff6a723e */ /* 0x000fe200020006ff */
[----:B------:R-:W-:Y:S02]  /*7cd0*/  HADD2.F32 R102, -RZ, R102.H1_H1 ;  /* 0x30000066ff667230 */ /* 0x000fe40000004100 */
[C---:B------:R-:W-:Y:S01]  /*7ce0*/  FMUL R49, R70.reuse, R53 ;  /* 0x0000003546317220 */ /* 0x040fe20000400000 */
[C---:B------:R-:W-:Y:S01]  /*7cf0*/  FMUL R52, R70.reuse, R56 ;  /* 0x0000003846347220 */ /* 0x040fe20000400000 */
[----:B------:R-:W-:Y:S01]  /*7d00*/  F2FP.F16.E4M3.UNPACK_B R108, R148.H1 ;  /* 0x00000094ff6c723e */ /* 0x000fe200030006ff */
[--C-:B------:R-:W-:Y:S02]  /*7d10*/  HADD2.F32 R105, -RZ, R106.reuse.H0_H0 ;  /* 0x2000006aff697230 */ /* 0x100fe40000004100 */
[C---:B------:R-:W-:Y:S01]  /*7d20*/  FMUL R53, R70.reuse, R57 ;  /* 0x0000003946357220 */ /* 0x040fe20000400000 */
[----:B------:R-:W-:Y:S02]  /*7d30*/  HADD2.F32 R106, -RZ, R106.H1_H1 ;  /* 0x3000006aff6a7230 */ /* 0x000fe40000004100 */
        /* <DEDUP_REMOVED lines=11> */
[C---:B------:R-:W-:Y:S01]  /*7df0*/  FFMA R3, R73.reuse, R74, R3 ;  /* 0x0000004a49037223 */ /* 0x040fe20000000003 */
[----:B------:R-:W-:Y:S01]  /*7e00*/  F2FP.F16.E4M3.UNPACK_B R116, R150.H1 ;  /* 0x00000096ff74723e */ /* 0x000fe200030006ff */
[--C-:B------:R-:W-:Y:S02]  /*7e10*/  HADD2.F32 R113, -RZ, R114.reuse.H0_H0 ;  /* 0x20000072ff717230 */ /* 0x100fe40000004100 */
[C---:B------:R-:W-:Y:S01]  /*7e20*/  FFMA R7, R73.reuse, R76, R7 ;  /* 0x0000004c49077223 */ /* 0x040fe20000000007 */
[C---:B------:R-:W-:Y:S01]  /*7e30*/  FFMA R4, R73.reuse, R77, R4 ;  /* 0x0000004d49047223 */ /* 0x040fe20000000004 */
[----:B------:R-:W-:Y:S01]  /*7e40*/  F2FP.F16.E4M3.UNPACK_B R118, R151 ;  /* 0x00000097ff76723e */ /* 0x000fe200020006ff */
[----:B------:R-:W-:Y:S01]  /*7e50*/  FFMA R5, R73, R78, R5 ;  /* 0x0000004e49057223 */ /* 0x000fe20000000005 */
[----:B------:R-:W-:Y:S01]  /*7e60*/  HADD2.F32 R114, -RZ, R114.H1_H1 ;  /* 0x30000072ff727230 */ /* 0x000fe20000004100 */
[----:B------:R-:W-:Y:S01]  /*7e70*/  F2FP.SATFINITE.E4M3.F32.PACK_AB_MERGE_C R173, R7, R3, RZ ;  /* 0x0000000307ad723e */ /* 0x000fe200048070ff */
[C---:B------:R-:W-:Y:S01]  /*7e80*/  FMUL R6, R70.reuse, R10 ;  /* 0x0000000a46067220 */ /* 0x040fe20000400000 */
[--C-:B------:R-:W-:Y:S02]  /*7e90*/  HADD2.F32 R117, -RZ, R118.reuse.H0_H0 ;  /* 0x20000076ff757230 */ /* 0x100fe40000004100 */
[----:B------:R-:W-:Y:S01]  /*7ea0*/  FMUL R11, R70, R11 ;  /* 0x0000000b460b7220 */ /* 0x000fe20000400000 */
[----:B------:R-:W-:Y:S01]  /*7eb0*/  F2FP.SATFINITE.E4M3.F32.PACK_AB_MERGE_C R172, R2, R0, R173 ;  /* 0x0000000002ac723e */ /* 0x000fe200048070ad */
[C---:B------:R-:W-:Y:S01]  /*7ec0*/  FFMA R6, R73.reuse, R79, R6 ;  /* 0x0000004f49067223 */ /* 0x040fe20000000006 */
[----:B------:R-:W-:Y:S02]  /*7ed0*/  HADD2.F32 R118, -RZ, R118.H1_H1 ;  /* 0x30000076ff767230 */ /* 0x000fe40000004100 */
[C---:B------:R-:W-:Y:S01]  /*7ee0*/  FFMA R11, R73.reuse, R80, R11 ;  /* 0x00000050490b7223 */ /* 0x040fe2000000000b */
[C---:B------:R-:W-:Y:S01]  /*7ef0*/  FFMA R8, R73.reuse, R81, R8 ;  /* 0x0000005149087223 */ /* 0x040fe20000000008 */
[----:B------:R-:W-:Y:S01]  /*7f00*/  F2FP.F16.E4M3.UNPACK_B R120, R151.H1 ;  /* 0x00000097ff78723e */ /* 0x000fe200030006ff */
[----:B------:R-:W-:Y:S01]  /*7f10*/  FFMA R9, R73, R82, R9 ;  /* 0x0000005249097223 */ /* 0x000fe20000000009 */
[C---:B------:R-:W-:Y:S01]  /*7f20*/  FMUL R10, R70.reuse, R14 ;  /* 0x0000000e460a7220 */ /* 0x040fe20000400000 */
[----:B------:R-:W-:Y:S01]  /*7f30*/  F2FP.F16.E4M3.UNPACK_B R122, R152 ;  /* 0x00000098ff7a723e */ /* 0x000fe200020006ff */
[C---:B------:R-:W-:Y:S01]  /*7f40*/  FMUL R15, R70.reuse, R15 ;  /* 0x0000000f460f7220 */ /* 0x040fe20000400000 */
[----:B------:R-:W-:Y:S01]  /*7f50*/  HADD2.F32 R87, -RZ, R88.H0_H0 ;  /* 0x20000058ff577230 */ /* 0x000fe20000004100 */
[----:B------:R-:W-:Y:S01]  /*7f60*/  F2FP.SATFINITE.E4M3.F32.PACK_AB_MERGE_C R174, R11, R6, RZ ;  /* 0x000000060bae723e */ /* 0x000fe200048070ff */
[C---:B------:R-:W-:Y:S01]  /*7f70*/  FFMA R10, R73.reuse, R83, R10 ;  /* 0x00000053490a7223 */ /* 0x040fe2000000000a */
[C---:B------:R-:W-:Y:S01]  /*7f80*/  FFMA R15, R73.reuse, R84, R15 ;  /* 0x00000054490f7223 */ /* 0x040fe2000000000f */
[C---:B------:R-:W-:Y:S01]  /*7f90*/  FFMA R12, R73.reuse, R85, R12 ;  /* 0x00000055490c7223 */ /* 0x040fe2000000000c */
[----:B------:R-:W-:Y:S01]  /*7fa0*/  F2FP.F16.E4M3.UNPACK_B R124, R152.H1 ;  /* 0x00000098ff7c723e */ /* 0x000fe200030006ff */
[----:B------:R-:W-:Y:S01]  /*7fb0*/  FFMA R13, R73, R86, R13 ;  /* 0x00000056490d7223 */ /* 0x000fe2000000000d */
[----:B------:R-:W-:Y:S01]  /*7fc0*/  F2FP.SATFINITE.E4M3.F32.PACK_AB_MERGE_C R173, R5, R4, R174 ;  /* 0x0000000405ad723e */ /* 0x000fe200048070ae */
[--C-:B------:R-:W-:Y:S01]  /*7fd0*/  HADD2.F32 R121, -RZ, R122.reuse.H0_H0 ;  /* 0x2000007aff797230 */ /* 0x100fe20000004100 */
[----:B------:R-:W-:Y:S01]  /*7fe0*/  F2FP.SATFINITE.E4M3.F32.PACK_AB_MERGE_C R174, R15, R10, RZ ;  /* 0x0000000a0fae723e */ /* 0x000fe200048070ff */
[----:B------:R-:W-:Y:S02]  /*7ff0*/  HADD2.F32 R122, -RZ, R122.H1_H1 ;  /* 0x3000007aff7a7230 */ /* 0x000fe40000004100 */
[C---:B------:R-:W-:Y:S01]  /*8000*/  FMUL R14, R70.reuse, R18 ;  /* 0x00000012460e7220 */ /* 0x040fe20000400000 */
[----:B------:R-:W-:Y:S01]  /*8010*/  HADD2.F32 R88, -RZ, R88.H1_H1 ;  /* 0x30000058ff587230 */ /* 0x000fe20000004100 */
[----:B------:R-:W-:Y:S01]  /*8020*/  F2FP.SATFINITE.E4M3.F32.PACK_AB_MERGE_C R174, R9, R8, R174 ;  /* 0x0000000809ae723e */ /* 0x000fe200048070ae */
[C---:B------:R-:W-:Y:S01]  /*8030*/  FMUL R19, R70.reuse, R19 ;  /* 0x0000001346137220 */ /* 0x040fe20000400000 */
[--C-:B------:R-:W-:Y:S02]  /*8040*/  HADD2.F32 R91, -RZ, R92.reuse.H0_H0 ;  /* 0x2000005cff5b7230 */ /* 0x100fe40000004100 */
[C---:B------:R-:W-:Y:S01]  /*8050*/  FFMA R14, R73.reuse, R87, R14 ;  /* 0x00000057490e7223 */ /* 0x040fe2000000000e */
[----:B------:R-:W-:Y:S02]  /*8060*/  HADD2.F32 R92, -RZ, R92.H1_H1 ;  /* 0x3000005cff5c7230 */ /* 0x000fe40000004100 */
[C---:B------:R-:W-:Y:S01]  /*8070*/  FFMA R19, R73.reuse, R88, R19 ;  /* 0x0000005849137223 */ /* 0x040fe20000000013 */
[C---:B------:R-:W-:Y:S01]  /*8080*/  FFMA R16, R73.reuse, R89, R16 ;  /* 0x0000005949107223 */ /* 0x040fe20000000010 */
        /* <DEDUP_REMOVED lines=17> */
[----:B------:R1:W-:Y:S01]  /*81a0*/  STS.128 [R137+UR44+0x4400], R172 ;  /* 0x004400ac89007988 */ /* 0x0003e20008000c2c */
[----:B------:R-:W-:Y:S01]  /*81b0*/  F2FP.SATFINITE.E4M3.F32.PACK_AB_MERGE_C R180, R17, R16, R180 ;  /* 0x0000001011b4723e */ /* 0x000fe200048070b4 */
[C---:B------:R-:W-:Y:S01]  /*81c0*/  FFMA R22, R73.reuse, R95, R22 ;  /* 0x0000005f49167223 */ /* 0x040fe20000000016 */
[C---:B------:R-:W-:Y:S01]  /*81d0*/  FMUL R27, R70.reuse, R27 ;  /* 0x0000001b461b7220 */ /* 0x040fe20000400000 */
[--C-:B------:R-:W-:Y:S02]  /*81e0*/  HADD2.F32 R99, -RZ, R100.reuse.H0_H0 ;  /* 0x20000064ff637230 */ /* 0x100fe40000004100 */
[C---:B------:R-:W-:Y:S01]  /*81f0*/  FMUL R26, R70.reuse, R30 ;  /* 0x0000001e461a7220 */ /* 0x040fe20000400000 */
[----:B------:R-:W-:Y:S02]  /*8200*/  HADD2.F32 R100, -RZ, R100.H1_H1 ;  /* 0x30000064ff647230 */ /* 0x000fe40000004100 */
[C---:B------:R-:W-:Y:S01]  /*8210*/  FFMA R27, R73.reuse, R96, R27 ;  /* 0x00000060491b7223 */ /* 0x040fe2000000001b */
[C---:B------:R-:W-:Y:S01]  /*8220*/  FFMA R24, R73.reuse, R97, R24 ;  /* 0x0000006149187223 */ /* 0x040fe20000000018 */
[C---:B------:R-:W-:Y:S01]  /*8230*/  FFMA R25, R73.reuse, R98, R25 ;  /* 0x0000006249197223 */ /* 0x040fe20000000019 */
[----:B------:R-:W-:Y:S01]  /*8240*/  F2FP.F16.E4M3.UNPACK_B R130, R154 ;  /* 0x0000009aff82723e */ /* 0x000fe200020006ff */
[----:B------:R-:W-:Y:S01]  /*8250*/  FFMA R26, R73, R99, R26 ;  /* 0x00000063491a7223 */ /* 0x000fe2000000001a */
[----:B------:R-:W-:Y:S01]  /*8260*/  F2FP.SATFINITE.E4M3.F32.PACK_AB_MERGE_C R181, R27, R22, RZ ;  /* 0x000000161bb5723e */ /* 0x000fe200048070ff */
[C---:B------:R-:W-:Y:S01]  /*8270*/  FMUL R31, R70.reuse, R31 ;  /* 0x0000001f461f7220 */ /* 0x040fe20000400000 */
[--C-:B------:R-:W-:Y:S02]  /*8280*/  HADD2.F32 R103, -RZ, R104.reuse.H0_H0 ;  /* 0x20000068ff677230 */ /* 0x100fe40000004100 */
[C---:B------:R-:W-:Y:S01]  /*8290*/  FMUL R30, R70.reuse, R34 ;  /* 0x00000022461e7220 */ /* 0x040fe20000400000 */
[----:B------:R-:W-:Y:S01]  /*82a0*/  HADD2.F32 R104, -RZ, R104.H1_H1 ;  /* 0x30000068ff687230 */ /* 0x000fe20000004100 */
[----:B------:R-:W-:Y:S01]  /*82b0*/  F2FP.SATFINITE.E4M3.F32.PACK_AB_MERGE_C R181, R21, R20, R181 ;  /* 0x0000001415b5723e */ /* 0x000fe200048070b5 */
[C---:B------:R-:W-:Y:S01]  /*82c0*/  FFMA R31, R73.reuse, R100, R31 ;  /* 0x00000064491f7223 */ /* 0x040fe2000000001f */
[C---:B------:R-:W-:Y:S01]  /*82d0*/  FFMA R28, R73.reuse, R101, R28 ;  /* 0x00000065491c7223 */ /* 0x040fe2000000001c */
[C---:B------:R-:W-:Y:S01]  /*82e0*/  FFMA R29, R73.reuse, R102, R29 ;  /* 0x00000066491d7223 */ /* 0x040fe2000000001d */
[----:B------:R-:W-:Y:S01]  /*82f0*/  F2FP.F16.E4M3.UNPACK_B R132, R154.H1 ;  /* 0x0000009aff84723e */ /* 0x000fe200030006ff */
[----:B------:R-:W-:Y:S01]  /*8300*/  FFMA R30, R73, R103, R30 ;  /* 0x00000067491e7223 */ /* 0x000fe2000000001e */
[----:B------:R-:W-:Y:S01]  /*8310*/  F2FP.SATFINITE.E4M3.F32.PACK_AB_MERGE_C R182, R31, R26, RZ ;  /* 0x0000001a1fb6723e */ /* 0x000fe200048070ff */
[----:B------:R-:W-:Y:S02]  /*8320*/  HADD2.F32 R129, -RZ, R130.H0_H0 ;  /* 0x20000082ff817230 */ /* 0x000fe40000004100 */
[C---:B------:R-:W-:Y:S01]  /*8330*/  FMUL R35, R70.reuse, R35 ;  /* 0x0000002346237220 */ /* 0x040fe20000400000 */
[----:B------:R-:W-:Y:S01]  /*8340*/  HADD2.F32 R107, -RZ, R108.H0_H0 ;  /* 0x2000006cff6b7230 */ /* 0x000fe20000004100 */
[----:B------:R-:W-:Y:S01]  /*8350*/  F2FP.SATFINITE.E4M3.F32.PACK_AB_MERGE_C R182, R25, R24, R182 ;  /* 0x0000001819b6723e */ /* 0x000fe200048070b6 */
[----:B------:R-:W-:Y:S02]  /*8360*/  HADD2.F32 R130, -RZ, R130.H1_H1 ;  /* 0x30000082ff827230 */ /* 0x000fe40000004100 */
[C---:B------:R-:W-:Y:S01]  /*8370*/  FFMA R35, R73.reuse, R104, R35 ;  /* 0x0000006849237223 */ /* 0x040fe20000000023 */
[C---:B------:R-:W-:Y:S01]  /*8380*/  FFMA R32, R73.reuse, R105, R32 ;  /* 0x0000006949207223 */ /* 0x040fe20000000020 */
[----:B------:R-:W-:Y:S01]  /*8390*/  FFMA R33, R73, R106, R33 ;  /* 0x0000006a49217223 */ /* 0x000fe20000000021 */
[----:B------:R-:W-:Y:S02]  /*83a0*/  HADD2.F32 R108, -RZ, R108.H1_H1 ;  /* 0x3000006cff6c7230 */ /* 0x000fe40000004100 */
        /* <DEDUP_REMOVED lines=16> */
[----:B------:R1:W-:Y:S01]  /*84b0*/  STS.128 [R179+0x4010], R180 ;  /* 0x004010b4b3007388 */ /* 0x0003e20000000c00 */
[----:B------:R-:W-:Y:S01]  /*84c0*/  F2FP.SATFINITE.E4M3.F32.PACK_AB_MERGE_C R188, R33, R32, R188 ;  /* 0x0000002021bc723e */ /* 0x000fe200048070bc */
[C---:B------:R-:W-:Y:S01]  /*84d0*/  FFMA R38, R73.reuse, R111, R38 ;  /* 0x0000006f49267223 */ /* 0x040fe20000000026 */
[C---:B------:R-:W-:Y:S01]  /*84e0*/  FMUL R43, R70.reuse, R43 ;  /* 0x0000002b462b7220 */ /* 0x040fe20000400000 */
[--C-:B------:R-:W-:Y:S02]  /*84f0*/  HADD2.F32 R115, -RZ, R116.reuse.H0_H0 ;  /* 0x20000074ff737230 */ /* 0x100fe40000004100 */
[----:B------:R-:W-:Y:S01]  /*8500*/  FMUL R42, R70, R46 ;  /* 0x0000002e462a7220 */ /* 0x000fe20000400000 */
[----:B------:R-:W-:Y:S02]  /*8510*/  HADD2.F32 R116, -RZ, R116.H1_H1 ;  /* 0x30000074ff747230 */ /* 0x000fe40000004100 */
[C---:B------:R-:W-:Y:S01]  /*8520*/  FFMA R43, R73.reuse, R112, R43 ;  /* 0x00000070492b7223 */ /* 0x040fe2000000002b */
[C---:B------:R-:W-:Y:S01]  /*8530*/  FFMA R40, R73.reuse, R113, R40 ;  /* 0x0000007149287223 */ /* 0x040fe20000000028 */
[C---:B------:R-:W-:Y:S01]  /*8540*/  FFMA R41, R73.reuse, R114, R41 ;  /* 0x0000007249297223 */ /* 0x040fe20000000029 */
[----:B------:R-:W-:Y:S01]  /*8550*/  ISETP.NE.AND P0, PT, R178, RZ, PT ;  /* 0x000000ffb200720c */ /* 0x000fe20003f05270 */
        /* <DEDUP_REMOVED lines=10> */
[C---:B------:R-:W-:Y:S01]  /*8600*/  FMUL R51, R70.reuse, R51 ;  /* 0x0000003346337220 */ /* 0x040fe20000400000 */
[--C-:B------:R-:W-:Y:S02]  /*8610*/  HADD2.F32 R123, -RZ, R124.reuse.H0_H0 ;  /* 0x2000007cff7b7230 */ /* 0x100fe40000004100 */
[C---:B------:R-:W-:Y:S01]  /*8620*/  FFMA R46, R73.reuse, R119, R46 ;  /* 0x00000077492e7223 */ /* 0x040fe2000000002e */
[----:B------:R-:W-:Y:S02]  /*8630*/  HADD2.F32 R124, -RZ, R124.H1_H1 ;  /* 0x3000007cff7c7230 */ /* 0x000fe40000004100 */
[C---:B------:R-:W-:Y:S01]  /*8640*/  FMUL R50, R70.reuse, R54 ;  /* 0x0000003646327220 */ /* 0x040fe20000400000 */
[C---:B------:R-:W-:Y:S01]  /*8650*/  FFMA R51, R73.reuse, R120, R51 ;  /* 0x0000007849337223 */ /* 0x040fe20000000033 */
[C---:B------:R-:W-:Y:S01]  /*8660*/  FMUL R55, R70.reuse, R55 ;  /* 0x0000003746377220 */ /* 0x040fe20000400000 */
[C---:B------:R-:W-:Y:S01]  /*8670*/  FFMA R48, R73.reuse, R121, R48 ;  /* 0x0000007949307223 */ /* 0x040fe20000000030 */
[C---:B------:R-:W-:Y:S01]  /*8680*/  FFMA R49, R73.reuse, R122, R49 ;  /* 0x0000007a49317223 */ /* 0x040fe20000000031 */
        /* <DEDUP_REMOVED lines=20> */
[----:B------:R-:W-:Y:S01]  /*87d0*/  FFMA R63, R73, R132, R63 ;  /* 0x00000084493f7223 */ /* 0x000fe2000000003f */
[----:B------:R-:W-:Y:S01]  /*87e0*/  FMUL R67, R70, R67 ;  /* 0x0000004346437220 */ /* 0x000fe20000400000 */
[----:B------:R-:W-:Y:S01]  /*87f0*/  F2FP.SATFINITE.E4M3.F32.PACK_AB_MERGE_C R190, R47, R42, RZ ;  /* 0x0000002a2fbe723e */ /* 0x000fe200048070ff */
[----:B------:R-:W-:Y:S01]  /*8800*/  FFMA R60, R73, R133, R60 ;  /* 0x00000085493c7223 */ /* 0x000fe2000000003c */
[----:B------:R-:W-:Y:S01]  /*8810*/  F2FP.SATFINITE.E4M3.F32.PACK_AB_MERGE_C R191, R51, R46, RZ ;  /* 0x0000002e33bf723e */ /* 0x000fe200048070ff */
[C---:B------:R-:W-:Y:S01]  /*8820*/  FFMA R61, R73.reuse, R134, R61 ;  /* 0x00000086493d7223 */ /* 0x040fe2000000003d */
[C---:B------:R-:W-:Y:S01]  /*8830*/  FFMA R62, R73.reuse, R135, R62 ;  /* 0x00000087493e7223 */ /* 0x040fe2000000003e */
[----:B------:R-:W-:Y:S01]  /*8840*/  FFMA R67, R73, R136, R67 ;  /* 0x0000008849437223 */ /* 0x000fe20000000043 */
[----:B------:R-:W-:Y:S02]  /*8850*/  F2FP.SATFINITE.E4M3.F32.PACK_AB_MERGE_C R190, R41, R40, R190 ;  /* 0x0000002829be723e */ /* 0x000fe400048070be */
[----:B------:R-:W-:Y:S02]  /*8860*/  F2FP.SATFINITE.E4M3.F32.PACK_AB_MERGE_C R191, R45, R44, R191 ;  /* 0x0000002c2dbf723e */ /* 0x000fe400048070bf */
[----:B------:R-:W-:Y:S02]  /*8870*/  F2FP.SATFINITE.E4M3.F32.PACK_AB_MERGE_C R192, R55, R50, RZ ;  /* 0x0000003237c0723e */ /* 0x000fe400048070ff */
[----:B------:R-:W-:Y:S01]  /*8880*/  F2FP.SATFINITE.E4M3.F32.PACK_AB_MERGE_C R193, R59, R54, RZ ;  /* 0x000000363bc1723e */ /* 0x000fe200048070ff */
[----:B------:R1:W-:Y:S01]  /*8890*/  STS.128 [R185+0x4020], R188 ;  /* 0x004020bcb9007388 */ /* 0x0003e20000000c00 */
[----:B------:R-:W-:Y:S02]  /*88a0*/  F2FP.SATFINITE.E4M3.F32.PACK_AB_MERGE_C R194, R63, R58, RZ ;  /* 0x0000003a3fc2723e */ /* 0x000fe400048070ff */
[----:B------:R-:W-:Y:S02]  /*88b0*/  F2FP.SATFINITE.E4M3.F32.PACK_AB_MERGE_C R195, R67, R62, RZ ;  /* 0x0000003e43c3723e */ /* 0x000fe400048070ff */
[----:B------:R-:W-:Y:S02]  /*88c0*/  F2FP.SATFINITE.E4M3.F32.PACK_AB_MERGE_C R192, R49, R48, R192 ;  /* 0x0000003031c0723e */ /* 0x000fe400048070c0 */
[----:B------:R-:W-:Y:S02]  /*88d0*/  F2FP.SATFINITE.E4M3.F32.PACK_AB_MERGE_C R193, R53, R52, R193 ;  /* 0x0000003435c1723e */ /* 0x000fe400048070c1 */
[----:B------:R-:W-:Y:S02]  /*88e0*/  F2FP.SATFINITE.E4M3.F32.PACK_AB_MERGE_C R194, R57, R56, R194 ;  /* 0x0000003839c2723e */ /* 0x000fe400048070c2 */
[----:B------:R-:W-:Y:S02]  /*88f0*/  F2FP.SATFINITE.E4M3.F32.PACK_AB_MERGE_C R195, R61, R60, R195 ;  /* 0x0000003c3dc3723e */ /* 0x000fe400048070c3 */
[----:B------:R-:W-:Y:S02]  /*8900*/  LEA R197, R166, UR44, 0x3 ;  /* 0x0000002ca6c57c11 */ /* 0x000fe4000f8e18ff */
[----:B------:R-:W-:Y:S01]  /*8910*/  @P6 SHF.L.U32 R202, R165, 0x1f, RZ ;  /* 0x0000001fa5ca6819 */ /* 0x000fe200000006ff */
[----:B------:R1:W-:Y:S01]  /*8920*/  STS.128 [R184+0x4010], R192 ;  /* 0x004010c0b8007388 */ /* 0x0003e20000000c00 */
[----:B------:R-:W-:Y:S01]  /*8930*/  @!PT LDS RZ, [RZ] ;  /* 0x00000000fffff984 */ /* 0x000fe20000000800 */
[----:B------:R-:W-:Y:S01]  /*8940*/  @!PT LDS RZ, [RZ] ;  /* 0x00000000fffff984 */ /* 0x000fe20000000800 */
[----:B------:R-:W-:Y:S01]  /*8950*/  @!PT LDS RZ, [RZ] ;  /* 0x00000000fffff984 */ /* 0x000fe20000000800 */
[----:B------:R-:W-:Y:S01]  /*8960*/  @!PT LDS RZ, [RZ] ;  /* 0x00000000fffff984 */ /* 0x000fe20000000800 */
[----:B------:R2:W-:Y:S07]  /*8970*/  MEMBAR.ALL.CTA ;  /* 0x0000000000007992 */ /* 0x0005ee0000008000 */
[----:B--2---:R-:W2:Y:S02]  /*8980*/  FENCE.VIEW.ASYNC.S ;  /* 0x00000000000073c6 */ /* 0x004ea40000000000 */
[----:B--2---:R-:W-:Y:S06]  /*8990*/  BAR.SYNC.DEFER_BLOCKING 0x1, 0x80 ;  /* 0x0042000000007b1d */ /* 0x004fec0000010000 */
[----:B------:R-:W-:Y:S05]  /*89a0*/  @P0 BRA `(.L_x_143) ;  /* 0x0000000000280947 */ /* 0x000fea0003800000 */
[----:B------:R-:W2:Y:S01]  /*89b0*/  LDCU.64 UR6, c[0x0][0x348] ;  /* 0x00006900ff0677ac */ /* 0x000ea20008000a00 */
[----:B------:R-:W-:Y:S01]  /*89c0*/  UIADD3 UR4, UPT, UPT, UR44, 0x4400, URZ ;  /* 0x000044002c047890 */ /* 0x000fe2000fffe0ff */
[----:B------:R-:W-:Y:S05]  /*89d0*/  UMOV UR51, UR36 ;  /* 0x0000002400337c82 */ /* 0x000fea0008000000 */
[----:B------:R-:W-:Y:S04]  /*89e0*/  MOV R177, UR4 ;  /* 0x0000000400b17c02 */ /* 0x000fe80008000f00 */
[----:B------:R-:W-:Y:S01]  /*89f0*/  R2UR UR48, R177 ;  /* 0x00000000b13072ca */ /* 0x000fe200000e0000 */
[----:B--2---:R-:W-:Y:S04]  /*8a00*/  UIADD3 UR4, UP0, UPT, UR6, 0x680, URZ ;  /* 0x0000068006047890 */ /* 0x004fe8000ff1e0ff */
[----:B------:R-:W-:Y:S09]  /*8a10*/  UIADD3.X UR5, UPT, UPT, URZ, UR7, URZ, UP0, !UPT ;  /* 0x00000007ff057290 */ /* 0x000ff200087fe4ff */
[----:B------:R2:W-:Y:S01]  /*8a20*/  UTMASTG.3D [UR48], [UR4] ;  /* 0x00000030040073b5 */ /* 0x0005e20008010000 */
[----:B------:R0:W-:Y:S01]  /*8a30*/  UTMACMDFLUSH ;  /* 0x00000000000079b7 */ /* 0x0001e20000000000 */
[----:B--2---:R-:W-:Y:S04]  /*8a40*/  DEPBAR.LE SB0, 0x1 ;  /* 0x000080400000791a */ /* 0x004fe80000000000 */
.L_x_143:
[----:B------:R-:W-:Y:S05]  /*8a50*/  BSYNC.RECONVERGENT B0 ;  /* 0x0000000000007941 */ /* 0x000fea0003800200 */
.L_x_142:
[----:B------:R-:W-:Y:S06]  /*8a60*/  BAR.SYNC.DEFER_BLOCKING 0x1, 0x80 ;  /* 0x0042000000007b1d */ /* 0x000fec0000010000 */
[----:B------:R-:W2:Y:S01]  /*8a70*/  @P6 SYNCS.PHASECHK.TRANS64.TRYWAIT P0, [R197+URZ+0x200], R202 ;  /* 0x000200cac50065a7 */ /* 0x000ea200080011ff */
[----:B------:R-:W-:Y:S01]  /*8a80*/  BSSY B1, `(.L_x_144) ;  /* 0x0000023000017945 */ /* 0x000fe20003800000 */
[----:B--2---:R-:W-:Y:S03]  /*8a90*/  @P6 SEL R186, RZ, 0x1, !P0 ;  /* 0x00000001ffba6807 */ /* 0x004fe60004000000 */
[----:B------:R-:W-:Y:S05]  /*8aa0*/  @!P6 BRA `(.L_x_145) ;  /* 0x000000000080e947 */ /* 0x000fea0003800000 */
[----:B------:R-:W-:Y:S01]  /*8ab0*/  ISETP.NE.AND P1, PT, R187, RZ, PT ;  /* 0x000000ffbb00720c */ /* 0x000fe20003f25270 */
[----:B------:R-:W2:Y:S01]  /*8ac0*/  S2R R0, SR_CgaCtaId ;  /* 0x0000000000007919 */ /* 0x000ea20000008800 */
[----:B------:R-:W-:Y:S01]  /*8ad0*/  ISETP.NE.AND P0, PT, R186, RZ, PT ;  /* 0x000000ffba00720c */ /* 0x000fe20003f05270 */
[----:B------:R-:W-:Y:S10]  /*8ae0*/  BSSY B0, `(.L_x_146) ;  /* 0x0000009000007945 */ /* 0x000ff40003800000 */
[----:B------:R-:W-:Y:S04]  /*8af0*/  @P1 IMAD R3, R166, 0x2000, R171 ;  /* 0x00002000a6031824 */ /* 0x000fe800078e02ab */
[C---:B------:R-:W-:Y:S01]  /*8b00*/  @P1 IMAD.IADD R5, R3.reuse, 0x1, R196 ;  /* 0x0000000103051824 */ /* 0x040fe200078e02c4 */
[----:B------:R-:W-:Y:S03]  /*8b10*/  @P1 IADD3 R200, PT, PT, R3, R200, RZ ;  /* 0x000000c803c81210 */ /* 0x000fe60007ffe0ff */
[----:B------:R-:W-:Y:S01]  /*8b20*/  @P1 IMAD.IADD R198, R198, 0x1, R5 ;  /* 0x00000001c6c61824 */ /* 0x000fe200078e0205 */
[----:B------:R-:W-:Y:S06]  /*8b30*/  @P0 BRA `(.L_x_147) ;  /* 0x00000000000c0947 */ /* 0x000fec0003800000 */
[----:B------:R-:W-:Y:S04]  /*8b40*/  SHF.L.U32 R2, R165, 0x1f, RZ ;  /* 0x0000001fa5027819 */ /* 0x000fe800000006ff */
[----:B------:R-:W3:Y:S02]  /*8b50*/  SYNCS.PHASECHK.TRANS64.TRYWAIT P0, [R197+URZ+0x200], R2 ;  /* 0x00020002c50075a7 */ /* 0x000ee400080011ff */
[----:B---3--:R-:W-:Y:S05]  /*8b60*/  @!P0 BRA `(.L_x_148) ;  /* 0x0000002800a88947 */ /* 0x008fea0003800000 */
.L_x_147:
[----:B------:R-:W-:Y:S05]  /*8b70*/  BSYNC B0 ;  /* 0x0000000000007941 */ /* 0x000fea0003800000 */
.L_x_146:
[----:B------:R-:W-:Y:S01]  /*8b80*/  ISETP.NE.AND P0, PT, R187, RZ, PT ;  /* 0x000000ffbb00720c */ /* 0x000fe20003f05270 */
[----:B---3--:R-:W-:Y:S02]  /*8b90*/  VIADD R197, R197, 0x210 ;  /* 0x00000210c5c57836 */ /* 0x008fe40000000000 */
[----:B------:R-:W-:Y:S03]  /*8ba0*/  VIADD R166, R166, 0x1 ;  /* 0x00000001a6a67836 */ /* 0x000fe60000000000 */
[----:B--2---:R-:W-:Y:S07]  /*8bb0*/  PRMT R0, R0, 0x654, R197 ;  /* 0x0000065400007816 */ /* 0x004fee00000000c5 */
[----:B------:R2:W3:Y:S04]  /*8bc0*/  @P0 LDS.128 R140, [R3] ;  /* 0x00000000038c0984 */ /* 0x0004e80000000c00 */
[----:B------:R2:W4:Y:S04]  /*8bd0*/  @P0 LDS.128 R144, [R5+0x10] ;  /* 0x0000100005900984 */ /* 0x0005280000000c00 */
        /* <DEDUP_REMOVED lines=12> */
[----:B--234-:R-:W-:Y:S02]  /*8ca0*/  LOP3.LUT R165, R165, R0, RZ, 0x3c, !PT ;  /* 0x00000000a5a57212 */ /* 0x01cfe400078e3cff */
.L_x_145:
[----:B------:R-:W-:Y:S05]  /*8cb0*/  BSYNC B1 ;  /* 0x0000000000017941 */ /* 0x000fea0003800000 */
.L_x_144:
[----:B------:R-:W-:Y:S05]  /*8cc0*/  VIADD R0, R71, 0x40 ;  /* 0x0000004047007836 */ /* 0x000fea0000000000 */
[----:B------:R-:W-:Y:S04]  /*8cd0*/  SHF.R.U32.HI R0, RZ, 0x15, R0 ;  /* 0x00000015ff007819 */ /* 0x000fe80000011600 */
[----:B------:R-:W-:Y:S11]  /*8ce0*/  LOP3.LUT P0, RZ, R0, 0x3, R159, 0x48, !PT ;  /* 0x0000000300ff7812 */ /* 0x000ff6000780489f */
[----:B------:R-:W-:Y:S02]  /*8cf0*/  @!UPT UIADD3 URZ, UPT, UPT, URZ, URZ, URZ ;  /* 0x000000fffffff290 */ /* 0x000fe4000fffe0ff */
        /* <DEDUP_REMOVED lines=8> */
[----:B------:R-:W5:Y:S01]  /*8d80*/  LDCU.64 UR4, c[0x4][0x10] ;  /* 0x01000200ff0477ac */ /* 0x000f620008000a00 */
[----:B--2---:R-:W-:Y:S01]  /*8d90*/  MOV R5, UR9 ;  /* 0x0000000900057c02 */ /* 0x004fe20008000f00 */
[----:B------:R-:W-:Y:S01]  /*8da0*/  IMAD.U32 R4, RZ, RZ, UR8 ;  /* 0x00000008ff047e24 */ /* 0x000fe2000f8e00ff */
[----:B---3--:R-:W-:Y:S01]  /*8db0*/  MOV R7, UR7 ;  /* 0x0000000700077c02 */ /* 0x008fe20008000f00 */
[----:B------:R-:W-:Y:S01]  /*8dc0*/  IMAD.U32 R6, RZ, RZ, UR6 ;  /* 0x00000006ff067e24 */ /* 0x000fe2000f8e00ff */
[----:B-----5:R-:W-:Y:S01]  /*8dd0*/  MOV R11, UR5 ;  /* 0x00000005000b7c02 */ /* 0x020fe20008000f00 */
[----:B------:R-:W-:Y:S02]  /*8de0*/  IMAD.U32 R10, RZ, RZ, UR4 ;  /* 0x00000004ff0a7e24 */ /* 0x000fe4000f8e00ff */
[----:B------:R-:W-:Y:S07]  /*8df0*/  LEPC R20, `(.L_x_149) ;  /* 0x000000001014794e */ /* 0x000fee0000000000 */
[----:B-1--4-:R-:W-:Y:S05]  /*8e00*/  CALL.ABS.NOINC R2 ;  /* 0x0000000002007343 */ /* 0x012fea0003c00000 */
.L_x_149:
[----:B------:R-:W-:Y:S01]  /*8e10*/  ISETP.NE.AND P0, PT, R178, RZ, PT ;  /* 0x000000ffb200720c */ /* 0x000fe20003f05270 */
[----:B------:R-:W-:Y:S05]  /*8e20*/  WARPSYNC.ALL ;  /* 0x0000000000007948 */ /* 0x000fea0003800000 */
[----:B------:R-:W-:Y:S01]  /*8e30*/  R2UR UR4, R71 ;  /* 0x00000000470472ca */ /* 0x000fe200000e0000 */
[----:B------:R-:W-:Y:S01]  /*8e40*/  BSSY.RECONVERGENT B0, `(.L_x_150) ;  /* 0x000011d000007945 */ /* 0x000fe20003800200 */
[----:B------:R-:W-:Y:S02]  /*8e50*/  F2FP.F16.E4M3.UNPACK_B R11, R141 ;  /* 0x0000008dff0b723e */ /* 0x000fe400020006ff */
[----:B------:R-:W-:Y:S02]  /*8e60*/  F2FP.F16.E4M3.UNPACK_B R10, R142 ;  /* 0x0000008eff0a723e */ /* 0x000fe400020006ff */
[----:B------:R-:W-:Y:S01]  /*8e70*/  F2FP.F16.E4M3.UNPACK_B R9, R143 ;  /* 0x0000008fff09723e */ /* 0x000fe200020006ff */
[--C-:B------:R-:W-:Y:S01]  /*8e80*/  HADD2.F32 R74, -RZ, R11.reuse.H0_H0 ;  /* 0x2000000bff4a7230 */ /* 0x100fe20000004100 */
[----:B------:R-:W-:Y:S01]  /*8e90*/  F2FP.F16.E4M3.UNPACK_B R8, R144 ;  /* 0x00000090ff08723e */ /* 0x000fe200020006ff */
[----:B------:R-:W-:Y:S01]  /*8ea0*/  HADD2.F32 R76, -RZ, R11.H1_H1 ;  /* 0x3000000bff4c7230 */ /* 0x000fe20000004100 */
[----:B------:R-:W-:Y:S01]  /*8eb0*/  F2FP.F16.E4M3.UNPACK_B R7, R145 ;  /* 0x00000091ff07723e */ /* 0x000fe200020006ff */
[--C-:B------:R-:W-:Y:S01]  /*8ec0*/  HADD2.F32 R77, -RZ, R10.reuse.H0_H0 ;  /* 0x2000000aff4d7230 */ /* 0x100fe20000004100 */
[----:B------:R-:W-:Y:S01]  /*8ed0*/  F2FP.F16.E4M3.UNPACK_B R6, R146 ;  /* 0x00000092ff06723e */ /* 0x000fe200020006ff */
[----:B------:R-:W-:Y:S01]  /*8ee0*/  HADD2.F32 R80, -RZ, R10.H1_H1 ;  /* 0x3000000aff507230 */ /* 0x000fe20000004100 */
[----:B------:R-:W-:Y:S01]  /*8ef0*/  F2FP.F16.E4M3.UNPACK_B R5, R147 ;  /* 0x00000093ff05723e */ /* 0x000fe200020006ff */
[--C-:B------:R-:W-:Y:S01]  /*8f00*/  HADD2.F32 R81, -RZ, R9.reuse.H0_H0 ;  /* 0x20000009ff517230 */ /* 0x100fe20000004100 */
[----:B-1----:R-:W-:Y:S01]  /*8f10*/  F2FP.F16.E4M3.UNPACK_B R4, R148 ;  /* 0x00000094ff04723e */ /* 0x002fe200020006ff */
[----:B------:R-:W-:Y:S01]  /*8f20*/  HADD2.F32 R83, -RZ, R9.H1_H1 ;  /* 0x30000009ff537230 */ /* 0x000fe20000004100 */
[-C--:B------:R-:W-:Y:S01]  /*8f30*/  F2FP.F16.E4M3.UNPACK_B R2, R140.reuse ;  /* 0x0000008cff02723e */ /* 0x080fe200020006ff */
[--C-:B------:R-:W-:Y:S01]  /*8f40*/  HADD2.F32 R86, -RZ, R8.reuse.H0_H0 ;  /* 0x20000008ff567230 */ /* 0x100fe20000004100 */
[----:B------:R-:W-:Y:S01]  /*8f50*/  F2FP.F16.E4M3.UNPACK_B R140, R140.H1 ;  /* 0x0000008cff8c723e */ /* 0x000fe200030006ff */
[----:B------:R-:W-:Y:S01]  /*8f60*/  HADD2.F32 R87, -RZ, R8.H1_H1 ;  /* 0x30000008ff577230 */ /* 0x000fe20000004100 */
[----:B------:R-:W-:Y:S01]  /*8f70*/  F2FP.F16.E4M3.UNPACK_B R141, R141.H1 ;  /* 0x0000008dff8d723e */ /* 0x000fe200030006ff */
[--C-:B------:R-:W-:Y:S01]  /*8f80*/  HADD2.F32 R90, -RZ, R7.reuse.H0_H0 ;  /* 0x20000007ff5a7230 */ /* 0x100fe20000004100 */
[----:B------:R-:W-:Y:S01]  /*8f90*/  F2FP.F16.E4M3.UNPACK_B R142, R142.H1 ;  /* 0x0000008eff8e723e */ /* 0x000fe200030006ff */
[----:B------:R-:W-:Y:S01]  /*8fa0*/  HADD2.F32 R91, -RZ, R7.H1_H1 ;  /* 0x30000007ff5b7230 */ /* 0x000fe20000004100 */
[----:B------:R-:W-:Y:S01]  /*8fb0*/  F2FP.F16.E4M3.UNPACK_B R143, R143.H1 ;  /* 0x0000008fff8f723e */ /* 0x000fe200030006ff */
[--C-:B------:R-:W-:Y:S01]  /*8fc0*/  HADD2.F32 R94, -RZ, R6.reuse.H0_H0 ;  /* 0x20000006ff5e7230 */ /* 0x100fe20000004100 */
[----:B------:R-:W-:Y:S01]  /*8fd0*/  IADD3 R161, PT, PT, R161, 0x270, RZ ;  /* 0x00000270a1a17810 */ /* 0x000fe20007ffe0ff */
[----:B------:R-:W-:Y:S01]  /*8fe0*/  HADD2.F32 R95, -RZ, R6.H1_H1 ;  /* 0x30000006ff5f7230 */ /* 0x000fe20000004100 */
[----:B------:R-:W-:Y:S01]  /*8ff0*/  F2FP.F16.E4M3.UNPACK_B R107, R149 ;  /* 0x00000095ff6b723e */ /* 0x000fe200020006ff */
[--C-:B------:R-:W-:Y:S01]  /*9000*/  HADD2.F32 R98, -RZ, R5.reuse.H0_H0 ;  /* 0x20000005ff627230 */ /* 0x100fe20000004100 */
[----:B------:R-:W-:Y:S01]  /*9010*/  LOP3.LUT R161, R161, 0xfefffff8, RZ, 0xc0, !PT ;  /* 0xfefffff8a1a17812 */ /* 0x000fe200078ec0ff */
[----:B------:R-:W-:Y:S01]  /*9020*/  HADD2.F32 R99, -RZ, R5.H1_H1 ;  /* 0x30000005ff637230 */ /* 0x000fe20000004100 */
[----:B------:R-:W-:Y:S01]  /*9030*/  F2FP.F16.E4M3.UNPACK_B R111, R150 ;  /* 0x00000096ff6f723e */ /* 0x000fe200020006ff */
[--C-:B------:R-:W-:Y:S01]  /*9040*/  HADD2.F32 R102, -RZ, R4.reuse.H0_H0 ;  /* 0x20000004ff667230 */ /* 0x100fe20000004100 */
[----:B------:R-:W-:Y:S01]  /*9050*/  F2FP.F16.E4M3.UNPACK_B R115, R151 ;  /* 0x00000097ff73723e */ /* 0x000fe200020006ff */
[----:B------:R-:W-:Y:S01]  /*9060*/  HADD2.F32 R103, -RZ, R4.H1_H1 ;  /* 0x30000004ff677230 */ /* 0x000fe20000004100 */
[----:B------:R-:W-:Y:S01]  /*9070*/  F2FP.F16.E4M3.UNPACK_B R119, R152 ;  /* 0x00000098ff77723e */ /* 0x000fe200020006ff */
[----:B------:R-:W1:Y:S01]  /*9080*/  LDTM.x64 R4, tmem[UR4+0x40] ;  /* 0x00004004000479ee */ /* 0x000e620008340000 */
[--C-:B------:R-:W-:Y:S01]  /*9090*/  HADD2.F32 R0, -RZ, R2.reuse.H0_H0 ;  /* 0x20000002ff007230 */ /* 0x100fe20000004100 */
[----:B------:R-:W-:Y:S01]  /*90a0*/  NOP ;  /* 0x0000000000007918 */ /* 0x000fe20000000000 */
[----:B-1----:R1:W-:Y:S01]  /*90b0*/  SYNCS.ARRIVE.TRANS64.RED.A1T0 RZ, [R161+URZ], RZ ;  /* 0x000000ffa1ff79a7 */ /* 0x0023e200081004ff */
[----:B------:R-:W-:Y:S01]  /*90c0*/  HADD2.F32 R2, -RZ, R2.H1_H1 ;  /* 0x30000002ff027230 */ /* 0x000fe20000004100 */
[----:B------:R-:W-:Y:S01]  /*90d0*/  F2FP.F16.E4M3.UNPACK_B R123, R153 ;  /* 0x00000099ff7b723e */ /* 0x000fe200020006ff */
[----:B------:R-:W-:Y:S01]  /*90e0*/  HADD2.F32 R78, -RZ, R141.H1_H1 ;  /* 0x3000008dff4e7230 */ /* 0x000fe20000004100 */
[----:B------:R-:W-:Y:S01]  /*90f0*/  F2FP.F16.E4M3.UNPACK_B R127, R154 ;  /* 0x0000009aff7f723e */ /* 0x000fe200020006ff */
[--C-:B------:R-:W-:Y:S01]  /*9100*/  HADD2.F32 R106, -RZ, R107.reuse.H0_H0 ;  /* 0x2000006bff6a7230 */ /* 0x100fe20000004100 */
[----:B------:R-:W-:Y:S01]  /*9110*/  F2FP.F16.E4M3.UNPACK_B R130, R155 ;  /* 0x0000009bff82723e */ /* 0x000fe200020006ff */
[----:B------:R-:W-:Y:S01]  /*9120*/  HADD2.F32 R107, -RZ, R107.H1_H1 ;  /* 0x3000006bff6b7230 */ /* 0x000fe20000004100 */
[----:B------:R-:W-:Y:S01]  /*9130*/  F2FP.F16.E4M3.UNPACK_B R144, R144.H1 ;  /* 0x00000090ff90723e */ /* 0x000fe200030006ff */
        /* <DEDUP_REMOVED lines=12> */
[C---:B------:R-:W-:Y:S01]  /*9200*/  FMUL R4, R70.reuse, R4 ;  /* 0x0000000446047220 */ /* 0x040fe20000400000 */
[C---:B------:R-:W-:Y:S01]  /*9210*/  FMUL R5, R70.reuse, R5 ;  /* 0x0000000546057220 */ /* 0x040fe20000400000 */
[--C-:B------:R-:W-:Y:S02]  /*9220*/  HADD2.F32 R3, -RZ, R140.reuse.H0_H0 ;  /* 0x2000008cff037230 */ /* 0x100fe40000004100 */
        /* <DEDUP_REMOVED lines=9> */
[----:B------:R-:W-:Y:S02]  /*92c0*/  HADD2.F32 R122, -RZ, R123.H0_H0 ;  /* 0x2000007bff7a7230 */ /* 0x000fe40000004100 */
[C---:B------:R-:W-:Y:S01]  /*92d0*/  FMUL R6, R70.reuse, R6 ;  /* 0x0000000646067220 */ /* 0x040fe20000400000 */
[----:B------:R-:W-:Y:S02]  /*92e0*/  HADD2.F32 R72, -RZ, R140.H1_H1 ;  /* 0x3000008cff487230 */ /* 0x000fe40000004100 */
[C---:B------:R-:W-:Y:S01]  /*92f0*/  FMUL R7, R70.reuse, R7 ;  /* 0x0000000746077220 */ /* 0x040fe20000400000 */
[----:B------:R-:W-:Y:S02]  /*9300*/  HADD2.F32 R75, -RZ, R141.H0_H0 ;  /* 0x2000008dff4b7230 */ /* 0x000fe40000004100 */
[C---:B------:R-:W-:Y:S01]  /*9310*/  FFMA R6, R73.reuse, R3, R6 ;  /* 0x0000000349067223 */ /* 0x040fe20000000006 */
[----:B------:R-:W-:Y:S02]  /*9320*/  HADD2.F32 R123, -RZ, R123.H1_H1 ;  /* 0x3000007bff7b7230 */ /* 0x000fe40000004100 */
[C---:B------:R-:W-:Y:S01]  /*9330*/  FFMA R7, R73.reuse, R72, R7 ;  /* 0x0000004849077223 */ /* 0x040fe20000000007 */
[C---:B------:R-:W-:Y:S01]  /*9340*/  FFMA R8, R73.reuse, R74, R8 ;  /* 0x0000004a49087223 */ /* 0x040fe20000000008 */
[----:B------:R-:W-:Y:S01]  /*9350*/  FFMA R9, R73, R76, R9 ;  /* 0x0000004c49097223 */ /* 0x000fe20000000009 */
[--C-:B------:R-:W-:Y:S02]  /*9360*/  HADD2.F32 R126, -RZ, R127.reuse.H0_H0 ;  /* 0x2000007fff7e7230 */ /* 0x100fe40000004100 */
[C---:B------:R-:W-:Y:S01]  /*9370*/  FMUL R10, R70.reuse, R10 ;  /* 0x0000000a460a7220 */ /* 0x040fe20000400000 */
[----:B------:R-:W-:Y:S01]  /*9380*/  F2FP.SATFINITE.E4M3.F32.PACK_AB_MERGE_C R76, R7, R6, RZ ;  /* 0x00000006074c723e */ /* 0x000fe200048070ff */
[C---:B------:R-:W-:Y:S01]  /*9390*/  FMUL R7, R70.reuse, R20 ;  /* 0x0000001446077220 */ /* 0x040fe20000400000 */
[----:B------:R-:W-:Y:S02]  /*93a0*/  HADD2.F32 R127, -RZ, R127.H1_H1 ;  /* 0x3000007fff7f7230 */ /* 0x000fe40000004100 */
[C---:B------:R-:W-:Y:S01]  /*93b0*/  FFMA R10, R73.reuse, R75, R10 ;  /* 0x0000004b490a7223 */ /* 0x040fe2000000000a */
[----:B------:R-:W-:Y:S02]  /*93c0*/  HADD2.F32 R72, -RZ, R130.H0_H0 ;  /* 0x20000082ff487230 */ /* 0x000fe40000004100 */
[C---:B------:R-:W-:Y:S01]  /*93d0*/  FMUL R11, R70.reuse, R11 ;  /* 0x0000000b460b7220 */ /* 0x040fe20000400000 */
[--C-:B------:R-:W-:Y:S02]  /*93e0*/  HADD2.F32 R79, -RZ, R142.reuse.H0_H0 ;  /* 0x2000008eff4f7230 */ /* 0x100fe40000004100 */
[C---:B------:R-:W-:Y:S01]  /*93f0*/  FMUL R14, R70.reuse, R14 ;  /* 0x0000000e460e7220 */ /* 0x040fe20000400000 */
[----:B------:R-:W-:Y:S02]  /*9400*/  HADD2.F32 R82, -RZ, R142.H1_H1 ;  /* 0x3000008eff527230 */ /* 0x000fe40000004100 */
[C---:B------:R-:W-:Y:S01]  /*9410*/  FFMA R11, R73.reuse, R78, R11 ;  /* 0x0000004e490b7223 */ /* 0x040fe2000000000b */
[C---:B------:R-:W-:Y:S01]  /*9420*/  FFMA R12, R73.reuse, R77, R12 ;  /* 0x0000004d490c7223 */ /* 0x040fe2000000000c */
[C---:B------:R-:W-:Y:S01]  /*9430*/  FFMA R13, R73.reuse, R80, R13 ;  /* 0x00000050490d7223 */ /* 0x040fe2000000000d */
[----:B------:R-:W-:Y:S01]  /*9440*/  FFMA R14, R73, R79, R14 ;  /* 0x0000004f490e7223 */ /* 0x000fe2000000000e */
[----:B------:R-:W-:Y:S01]  /*9450*/  HADD2.F32 R75, -RZ, R130.H1_H1 ;  /* 0x30000082ff4b7230 */ /* 0x000fe20000004100 */
[----:B------:R-:W-:Y:S01]  /*9460*/  F2FP.SATFINITE.E4M3.F32.PACK_AB_MERGE_C R78, R11, R10, RZ ;  /* 0x0000000a0b4e723e */ /* 0x000fe200048070ff */
[C---:B------:R-:W-:Y:S01]  /*9470*/  FMUL R10, R70.reuse, R21 ;  /* 0x00000015460a7220 */ /* 0x040fe20000400000 */
[C---:B------:R-:W-:Y:S01]  /*9480*/  FMUL R21, R70.reuse, R28 ;  /* 0x0000001c46157220 */ /* 0x040fe20000400000 */
        /* <DEDUP_REMOVED lines=8> */
[C---:B------:R-:W-:Y:S01]  /*9510*/  FMUL R18, R70.reuse, R25 ;  /* 0x0000001946127220 */ /* 0x040fe20000400000 */
[----:B------:R-:W-:Y:S01]  /*9520*/  F2FP.SATFINITE.E4M3.F32.PACK_AB_MERGE_C R14, R15, R14, RZ ;  /* 0x0000000e0f0e723e */ /* 0x000fe200048070ff */
        /* <DEDUP_REMOVED lines=8> */
[C---:B------:R-:W-:Y:S01]  /*95b0*/  FFMA R11, R73.reuse, R88, R11 ;  /* 0x00000058490b7223 */ /* 0x040fe2000000000b */
[----:B------:R-:W-:Y:S01]  /*95c0*/  FMUL R22, R70, R29 ;  /* 0x0000001d46167220 */ /* 0x000fe20000400000 */
        /* <DEDUP_REMOVED lines=13> */
[----:B------:R-:W-:Y:S01]  /*96a0*/  FMUL R20, R70, R27 ;  /* 0x0000001b46147220 */ /* 0x000fe20000400000 */
[--C-:B------:R-:W-:Y:S01]  /*96b0*/  HADD2.F32 R96, -RZ, R146.reuse.H0_H0 ;  /* 0x20000092ff607230 */ /* 0x100fe20000004100 */
[----:B------:R-:W-:Y:S01]  /*96c0*/  F2FP.SATFINITE.E4M3.F32.PACK_AB_MERGE_C R16, R10, R7, R16 ;  /* 0x000000070a10723e */ /* 0x000fe20004807010 */
[----:B------:R-:W-:Y:S02]  /*96d0*/  HADD2.F32 R97, -RZ, R146.H1_H1 ;  /* 0x30000092ff617230 */ /* 0x000fe40000004100 */
[C---:B------:R-:W-:Y:S01]  /*96e0*/  FFMA R20, R73.reuse, R93, R20 ;  /* 0x0000005d49147223 */ /* 0x040fe20000000014 */
[C---:B------:R-:W-:Y:S01]  /*96f0*/  FFMA R21, R73.reuse, R94, R21 ;  /* 0x0000005e49157223 */ /* 0x040fe20000000015 */
[C---:B------:R-:W-:Y:S01]  /*9700*/  FFMA R22, R73.reuse, R95, R22 ;  /* 0x0000005f49167223 */ /* 0x040fe20000000016 */
[C---:B------:R-:W-:Y:S01]  /*9710*/  FMUL R23, R70.reuse, R30 ;  /* 0x0000001e46177220 */ /* 0x040fe20000400000 */
[----:B------:R-:W-:Y:S01]  /*9720*/  FMUL R30, R70, R37 ;  /* 0x00000025461e7220 */ /* 0x000fe20000400000 */
[----:B------:R-:W-:Y:S01]  /*9730*/  F2FP.SATFINITE.E4M3.F32.PACK_AB_MERGE_C R19, R20, R19, RZ ;  /* 0x000000131413723e */ /* 0x000fe200048070ff */
[C---:B------:R-:W-:Y:S01]  /*9740*/  FMUL R37, R70.reuse, R44 ;  /* 0x0000002c46257220 */ /* 0x040fe20000400000 */
[C---:B------:R-:W-:Y:S01]  /*9750*/  FFMA R23, R73.reuse, R96, R23 ;  /* 0x0000006049177223 */ /* 0x040fe20000000017 */
        /* <DEDUP_REMOVED lines=20> */
[----:B------:R-:W-:Y:S01]  /*98a0*/  F2FP.F16.E4M3.UNPACK_B R151, R151.H1 ;  /* 0x00000097ff97723e */ /* 0x000fe200030006ff */
[----:B------:R-:W-:Y:S01]  /*98b0*/  FMUL R38, R70, R45 ;  /* 0x0000002d46267220 */ /* 0x000fe20000400000 */
[----:B------:R-:W-:Y:S01]  /*98c0*/  F2FP.SATFINITE.E4M3.F32.PACK_AB_MERGE_C R19, R28, R27, RZ ;  /* 0x0000001b1c13723e */ /* 0x000fe200048070ff */
[----:B------:R-:W-:Y:S01]  /*98d0*/  FFMA R31, R73, R104, R31 ;  /* 0x00000068491f7223 */ /* 0x000fe2000000001f */
[C---:B------:R-:W-:Y:S01]  /*98e0*/  FMUL R45, R70.reuse, R52 ;  /* 0x00000034462d7220 */ /* 0x040fe20000400000 */
[C---:B------:R-:W-:Y:S01]  /*98f0*/  FMUL R52, R70.reuse, R59 ;  /* 0x0000003b46347220 */ /* 0x040fe20000400000 */
[----:B------:R-:W-:Y:S01]  /*9900*/  F2FP.F16.E4M3.UNPACK_B R152, R152.H1 ;  /* 0x00000098ff98723e */ /* 0x000fe200030006ff */
[C---:B------:R-:W-:Y:S01]  /*9910*/  FMUL R59, R70.reuse, R66 ;  /* 0x00000042463b7220 */ /* 0x040fe20000400000 */
[----:B------:R-:W-:Y:S01]  /*9920*/  F2FP.SATFINITE.E4M3.F32.PACK_AB_MERGE_C R66, R13, R12, R14 ;  /* 0x0000000c0d42723e */ /* 0x000fe2000480700e */
        /* <DEDUP_REMOVED lines=11> */
[C---:B------:R-:W-:Y:S01]  /*99e0*/  FFMA R35, R73.reuse, R108, R35 ;  /* 0x0000006c49237223 */ /* 0x040fe20000000023 */
[C---:B------:R-:W-:Y:S01]  /*99f0*/  FMUL R36, R70.reuse, R43 ;  /* 0x0000002b46247220 */ /* 0x040fe20000400000 */
[--C-:B------:R-:W-:Y:S02]  /*9a00*/  HADD2.F32 R112, -RZ, R150.reuse.H0_H0 ;  /* 0x20000096ff707230 */ /* 0x100fe40000004100 */
[C---:B------:R-:W-:Y:S01]  /*9a10*/  FMUL R39, R70.reuse, R46 ;  /* 0x0000002e46277220 */ /* 0x040fe20000400000 */
[----:B------:R-:W-:Y:S02]  /*9a20*/  HADD2.F32 R113, -RZ, R150.H1_H1 ;  /* 0x30000096ff717230 */ /* 0x000fe40000004100 */
        /* <DEDUP_REMOVED lines=12> */
[C---:B------:R-:W-:Y:S01]  /*9af0*/  FMUL R46, R70.reuse, R53 ;  /* 0x00000035462e7220 */ /* 0x040fe20000400000 */
[--C-:B------:R-:W-:Y:S02]  /*9b00*/  HADD2.F32 R120, -RZ, R152.reuse.H0_H0 ;  /* 0x20000098ff787230 */ /* 0x100fe40000004100 */
[C---:B------:R-:W-:Y:S01]  /*9b10*/  FMUL R50, R70.reuse, R57 ;  /* 0x0000003946327220 */ /* 0x040fe20000400000 */
[C---:B------:R-:W-:Y:S01]  /*9b20*/  FMUL R51, R70.reuse, R58 ;  /* 0x0000003a46337220 */ /* 0x040fe20000400000 */
[C---:B------:R-:W-:Y:S01]  /*9b30*/  FMUL R53, R70.reuse, R60 ;  /* 0x0000003c46357220 */ /* 0x040fe20000400000 */
[C---:B------:R-:W-:Y:S01]  /*9b40*/  FFMA R43, R73.reuse, R116, R43 ;  /* 0x00000074492b7223 */ /* 0x040fe2000000002b */
[----:B------:R-:W-:Y:S02]  /*9b50*/  HADD2.F32 R121, -RZ, R152.H1_H1 ;  /* 0x30000098ff797230 */ /* 0x000fe40000004100 */
[C---:B------:R-:W-:Y:S01]  /*9b60*/  FMUL R47, R70.reuse, R54 ;  /* 0x00000036462f7220 */ /* 0x040fe20000400000 */
[C---:B------:R-:W-:Y:S01]  /*9b70*/  FMUL R57, R70.reuse, R64 ;  /* 0x0000004046397220 */ /* 0x040fe20000400000 */
[C---:B------:R-:W-:Y:S01]  /*9b80*/  FMUL R58, R70.reuse, R65 ;  /* 0x00000041463a7220 */ /* 0x040fe20000400000 */
[C---:B------:R-:W-:Y:S01]  /*9b90*/  FMUL R60, R70.reuse, R67 ;  /* 0x00000043463c7220 */ /* 0x040fe20000400000 */
[----:B------:R-:W-:Y:S01]  /*9ba0*/  FFMA R44, R73, R117, R44 ;  /* 0x00000075492c7223 */ /* 0x000fe2000000002c */
[C---:B------:R-:W-:Y:S01]  /*9bb0*/  FMUL R48, R70.reuse, R55 ;  /* 0x0000003746307220 */ /* 0x040fe20000400000 */
[----:B------:R-:W-:Y:S01]  /*9bc0*/  F2FP.SATFINITE.E4M3.F32.PACK_AB_MERGE_C R64, R5, R4, R76 ;  /* 0x000000040540723e */ /* 0x000fe2000480704c */
[----:B------:R-:W-:Y:S01]  /*9bd0*/  FFMA R45, R73, R118, R45 ;  /* 0x00000076492d7223 */ /* 0x000fe2000000002d */
[----:B------:R-:W-:Y:S01]  /*9be0*/  F2FP.SATFINITE.E4M3.F32.PACK_AB_MERGE_C R65, R9, R8, R78 ;  /* 0x000000080941723e */ /* 0x000fe2000480704e */
[----:B------:R-:W-:Y:S01]  /*9bf0*/  FMUL R49, R70, R56 ;  /* 0x0000003846317220 */ /* 0x000fe20000400000 */
[----:B------:R-:W-:Y:S01]  /*9c00*/  F2FP.SATFINITE.E4M3.F32.PACK_AB_MERGE_C R67, R2, R0, R3 ;  /* 0x000000000243723e */ /* 0x000fe20004807003 */
[C---:B------:R-:W-:Y:S01]  /*9c10*/  FFMA R46, R73.reuse, R119, R46 ;  /* 0x00000077492e7223 */ /* 0x040fe2000000002e */
[----:B------:R-:W-:Y:S01]  /*9c20*/  F2FP.F16.E4M3.UNPACK_B R154, R154.H1 ;  /* 0x0000009aff9a723e */ /* 0x000fe200030006ff */
[--C-:B------:R-:W-:Y:S02]  /*9c30*/  HADD2.F32 R124, -RZ, R153.reuse.H0_H0 ;  /* 0x20000099ff7c7230 */ /* 0x100fe40000004100 */
[C---:B------:R-:W-:Y:S01]  /*9c40*/  FFMA R47, R73.reuse, R120, R47 ;  /* 0x00000078492f7223 */ /* 0x040fe2000000002f */
[----:B------:R1:W-:Y:S01]  /*9c50*/  STS.128 [R137+UR44+0x6400], R64 ;  /* 0x0064004089007988 */ /* 0x0003e20008000c2c */
[----:B------:R-:W-:Y:S02]  /*9c60*/  HADD2.F32 R125, -RZ, R153.H1_H1 ;  /* 0x30000099ff7d7230 */ /* 0x000fe40000004100 */
[C---:B------:R-:W-:Y:S01]  /*9c70*/  FFMA R48, R73.reuse, R121, R48 ;  /* 0x0000007949307223 */ /* 0x040fe20000000030 */
[C---:B------:R-:W-:Y:S01]  /*9c80*/  FFMA R49, R73.reuse, R122, R49 ;  /* 0x0000007a49317223 */ /* 0x040fe20000000031 */
[----:B------:R-:W-:Y:S01]  /*9c90*/  F2FP.F16.E4M3.UNPACK_B R155, R155.H1 ;  /* 0x0000009bff9b723e */ /* 0x000fe200030006ff */
[C---:B------:R-:W-:Y:S01]  /*9ca0*/  FFMA R50, R73.reuse, R123, R50 ;  /* 0x0000007b49327223 */ /* 0x040fe20000000032 */
[----:B------:R-:W-:Y:S01]  /*9cb0*/  FMUL R54, R70, R61 ;  /* 0x0000003d46367220 */ /* 0x000fe20000400000 */
[--C-:B------:R-:W-:Y:S01]  /*9cc0*/  HADD2.F32 R128, -RZ, R154.reuse.H0_H0 ;  /* 0x2000009aff807230 */ /* 0x100fe20000004100 */
[----:B------:R1:W-:Y:S01]  /*9cd0*/  STS.128 [R179+0x6010], R16 ;  /* 0x00601010b3007388 */ /* 0x0003e20000000c00 */
[----:B------:R-:W-:Y:S01]  /*9ce0*/  F2FP.SATFINITE.E4M3.F32.PACK_AB_MERGE_C R35, R36, R35, RZ ;  /* 0x000000232423723e */ /* 0x000fe200048070ff */
[C---:B------:R-:W-:Y:S01]  /*9cf0*/  FFMA R51, R73.reuse, R124, R51 ;  /* 0x0000007c49337223 */ /* 0x040fe20000000033 */
[----:B------:R-:W-:Y:S01]  /*9d00*/  F2FP.SATFINITE.E4M3.F32.PACK_AB_MERGE_C R39, R40, R39, RZ ;  /* 0x000000272827723e */ /* 0x000fe200048070ff */
[----:B------:R-:W-:Y:S02]  /*9d10*/  HADD2.F32 R129, -RZ, R154.H1_H1 ;  /* 0x3000009aff817230 */ /* 0x000fe40000004100 */
[C---:B------:R-:W-:Y:S01]  /*9d20*/  FMUL R55, R70.reuse, R62 ;  /* 0x0000003e46377220 */ /* 0x040fe20000400000 */
[C---:B------:R-:W-:Y:S01]  /*9d30*/  FFMA R52, R73.reuse, R125, R52 ;  /* 0x0000007d49347223 */ /* 0x040fe20000000034 */
[----:B------:R-:W-:Y:S01]  /*9d40*/  FMUL R56, R70, R63 ;  /* 0x0000003f46387220 */ /* 0x000fe20000400000 */
[C---:B------:R-:W-:Y:S01]  /*9d50*/  FFMA R53, R73.reuse, R126, R53 ;  /* 0x0000007e49357223 */ /* 0x040fe20000000035 */
[C---:B------:R-:W-:Y:S01]  /*9d60*/  FFMA R54, R73.reuse, R127, R54 ;  /* 0x0000007f49367223 */ /* 0x040fe20000000036 */
[--C-:B------:R-:W-:Y:S02]  /*9d70*/  HADD2.F32 R74, -RZ, R155.reuse.H0_H0 ;  /* 0x2000009bff4a7230 */ /* 0x100fe40000004100 */
[C---:B------:R-:W-:Y:S01]  /*9d80*/  FFMA R55, R73.reuse, R128, R55 ;  /* 0x0000008049377223 */ /* 0x040fe20000000037 */
[----:B------:R-:W-:Y:S02]  /*9d90*/  HADD2.F32 R131, -RZ, R155.H1_H1 ;  /* 0x3000009bff837230 */ /* 0x000fe40000004100 */
[C---:B------:R-:W-:Y:S01]  /*9da0*/  FFMA R56, R73.reuse, R129, R56 ;  /* 0x0000008149387223 */ /* 0x040fe20000000038 */
[----:B------:R-:W-:Y:S01]  /*9db0*/  F2FP.SATFINITE.E4M3.F32.PACK_AB_MERGE_C R43, R44, R43, RZ ;  /* 0x0000002b2c2b723e */ /* 0x000fe200048070ff */
[C---:B------:R-:W-:Y:S01]  /*9dc0*/  FFMA R57, R73.reuse, R72, R57 ;  /* 0x0000004849397223 */ /* 0x040fe20000000039 */
[C---:B------:R-:W-:Y:S01]  /*9dd0*/  FFMA R58, R73.reuse, R75, R58 ;  /* 0x0000004b493a7223 */ /* 0x040fe2000000003a */
[C---:B------:R-:W-:Y:S01]  /*9de0*/  FFMA R59, R73.reuse, R74, R59 ;  /* 0x0000004a493b7223 */ /* 0x040fe2000000003b */
[----:B------:R-:W-:Y:S01]  /*9df0*/  F2FP.SATFINITE.E4M3.F32.PACK_AB_MERGE_C R33, R34, R33, R35 ;  /* 0x000000212221723e */ /* 0x000fe20004807023 */
[----:B------:R-:W-:Y:S01]  /*9e00*/  FFMA R60, R73, R131, R60 ;  /* 0x00000083493c7223 */ /* 0x000fe2000000003c */
[----:B------:R-:W-:Y:S02]  /*9e10*/  F2FP.SATFINITE.E4M3.F32.PACK_AB_MERGE_C R32, R30, R29, R32 ;  /* 0x0000001d1e20723e */ /* 0x000fe40004807020 */
        /* <DEDUP_REMOVED lines=11> */
[----:B------:R-:W-:Y:S03]  /*9ed0*/  IADD3 R68, PT, PT, R68, 0x1, RZ ;  /* 0x0000000144447810 */ /* 0x000fe60007ffe0ff */
        /* <DEDUP_REMOVED lines=10> */
[----:B------:R-:W-:Y:S02]  /*9f80*/  UIADD3 UR9, UPT, UPT, UR49, 0x40, URZ ;  /* 0x0000004031097890 */ /* 0x000fe4000fffe0ff */
[----:B------:R-:W-:Y:S01]  /*9f90*/  UIADD3 UR8, UPT, UPT, UR44, 0x6400, URZ ;  /* 0x000064002c087890 */ /* 0x000fe2000fffe0ff */
[----:B------:R-:W-:Y:S01]  /*9fa0*/  UMOV UR10, UR50 ;  /* 0x00000032000a7c82 */ /* 0x000fe20008000000 */
[----:B------:R-:W-:Y:S01]  /*9fb0*/  UMOV UR11, UR36 ;  /* 0x00000024000b7c82 */ /* 0x000fe20008000000 */
[----:B--2---:R-:W-:Y:S04]  /*9fc0*/  UIADD3 UR4, UP0, UPT, UR6, 0x680, URZ ;  /* 0x0000068006047890 */ /* 0x004fe8000ff1e0ff */
[----:B------:R-:W-:Y:S09]  /*9fd0*/  UIADD3.X UR5, UPT, UPT, URZ, UR7, URZ, UP0, !UPT ;  /* 0x00000007ff057290 */ /* 0x000ff200087fe4ff */
[----:B------:R2:W-:Y:S01]  /*9fe0*/  UTMASTG.3D [UR8], [UR4] ;  /* 0x00000008040073b5 */ /* 0x0005e20008010000 */
[----:B------:R0:W-:Y:S01]  /*9ff0*/  UTMACMDFLUSH ;  /* 0x00000000000079b7 */ /* 0x0001e20000000000 */
[----:B--2---:R-:W-:Y:S04]  /*a000*/  DEPBAR.LE SB0, 0x1 ;  /* 0x000080400000791a */ /* 0x004fe80000000000 */
.L_x_151:
[----:B------:R-:W-:Y:S05]  /*a010*/  BSYNC.RECONVERGENT B0 ;  /* 0x0000000000007941 */ /* 0x000fea0003800200 */
.L_x_150:
[----:B------:R-:W-:Y:S01]  /*a020*/  BAR.SYNC.DEFER_BLOCKING 0x1, 0x80 ;  /* 0x0042000000007b1d */ /* 0x000fe20000010000 */
[----:B------:R-:W-:Y:S01]  /*a030*/  ISETP.NE.AND P0, PT, R162, 0x2, PT ;  /* 0x00000002a200780c */ /* 0x000fe20003f05270 */
[----:B------:R-:W-:Y:S01]  /*a040*/  UISETP.NE.AND UP0, UPT, UR45, URZ, UPT ;  /* 0x000000ff2d00728c */ /* 0x000fe2000bf05270 */
[----:B------:R-:W-:Y:S01]  /*a050*/  ISETP.NE.AND P1, PT, R68, 0x4, PT ;  /* 0x000000044400780c */ /* 0x000fe20003f25270 */
[----:B------:R-:W-:Y:S01]  /*a060*/  UIADD3 UR32, UPT, UPT, UR37, UR62, URZ ;  /* 0x0000003e25207290 */ /* 0x000fe2000fffe0ff */
[----:B------:R-:W-:Y:S01]  /*a070*/  SEL R0, RZ, 0x1, P0 ;  /* 0x00000001ff007807 */ /* 0x000fe20000000000 */
[----:B------:R-:W-:Y:S01]  /*a080*/  UIADD3 UR20, UPT, UPT, UR38, UR59, URZ ;  /* 0x0000003b26147290 */ /* 0x000fe2000fffe0ff */
[----:B------:R-:W-:Y:S02]  /*a090*/  SEL R3, RZ, 0x1, P1 ;  /* 0x00000001ff037807 */ /* 0x000fe40000800000 */
[----:B------:R-:W-:Y:S02]  /*a0a0*/  LOP3.LUT R167, R167, R0, RZ, 0x3c, !PT ;  /* 0x00000000a7a77212 */ /* 0x000fe400078e3cff */
[----:B------:R-:W-:Y:S02]  /*a0b0*/  LOP3.LUT R168, R168, R3, RZ, 0x3c, !PT ;  /* 0x00000003a8a87212 */ /* 0x000fe400078e3cff */
[----:B------:R-:W-:Y:S02]  /*a0c0*/  SEL R162, R162, RZ, P0 ;  /* 0x000000ffa2a27207 */ /* 0x000fe40000000000 */
[----:B------:R-:W-:Y:S01]  /*a0d0*/  SEL R68, R68, RZ, P1 ;  /* 0x000000ff44447207 */ /* 0x000fe20000800000 */
[----:B------:R-:W-:Y:S01]  /*a0e0*/  UMOV UR36, UR58 ;  /* 0x0000003a00247c82 */ /* 0x000fe20008000000 */
[----:B------:R-:W-:Y:S05]  /*a0f0*/  BRA.U UP0, `(.L_x_152) ;  /* 0xffffffc500647547 */ /* 0x000fea000b83ffff */
[----:B------:R-:W-:Y:S05]  /*a100*/  EXIT ;  /* 0x000000000000794d */ /* 0x000fea0003800000 */
.L_x_25:
[----:B--2---:R2:W3:Y:S02]  /*a110*/  SYNCS.PHASECHK.TRANS64.TRYWAIT P0, [R0+URZ+0x2a0], R3 ;  /* 0x0002a003000075a7 */ /* 0x0044e400080011ff */
[----:B---3--:R-:W-:Y:S05]  /*a120*/  @!P0 NANOSLEEP.SYNCS 0x989680 ;  /* 0x009896800000895d */ /* 0x008fea0003900000 */
[----:B------:R-:W3:Y:S02]  /*a130*/  @!P0 SYNCS.PHASECHK.TRANS64 P0, [R0+URZ+0x2a0], R3 ;  /* 0x0002a003000085a7 */ /* 0x000ee400080010ff */
[----:B---3--:R-:W-:Y:S05]  /*a140*/  @!P0 BRA `(.L_x_25) ;  /* 0xfffffffc00f08947 */ /* 0x008fea000383ffff */
[----:B------:R-:W-:Y:S05]  /*a150*/  BRA `(.L_x_153) ;  /* 0xffffff7c00007947 */ /* 0x000fea000383ffff */
.L_x_28:
[----:B--2---:R-:W-:-:S07]  /*a160*/  MOV R0, UR33 ;  /* 0x0000002100007c02 */ /* 0x004fce0008000f00 */
.L_x_154:
[----:B--2---:R2:W3:Y:S02]  /*a170*/  SYNCS.PHASECHK.TRANS64.TRYWAIT P0, [R0+URZ+0x100], R3 ;  /* 0x00010003000075a7 */ /* 0x0044e400080011ff */
[----:B---3--:R-:W-:Y:S05]  /*a180*/  @!P0 NANOSLEEP.SYNCS 0x989680 ;  /* 0x009896800000895d */ /* 0x008fea0003900000 */
[----:B------:R-:W3:Y:S02]  /*a190*/  @!P0 SYNCS.PHASECHK.TRANS64 P0, [R0+URZ+0x100], R3 ;  /* 0x00010003000085a7 */ /* 0x000ee400080010ff */
[----:B---3--:R-:W-:Y:S05]  /*a1a0*/  @!P0 BRA `(.L_x_154) ;  /* 0xfffffffc00f08947 */ /* 0x008fea000383ffff */
[----:B------:R-:W-:Y:S05]  /*a1b0*/  BRA `(.L_x_27) ;  /* 0xffffff7c00507947 */ /* 0x000fea000383ffff */
.L_x_35:
[----:B-1----:R-:W-:-:S07]  /*a1c0*/  MOV R0, UR9 ;  /* 0x0000000900007c02 */ /* 0x002fce0008000f00 */
.L_x_155:
[----:B-1----:R1:W2:Y:S02]  /*a1d0*/  SYNCS.PHASECHK.TRANS64.TRYWAIT P0, [R0+URZ+0x100], R3 ;  /* 0x00010003000075a7 */ /* 0x0022a400080011ff */
[----:B--2---:R-:W-:Y:S05]  /*a1e0*/  @!P0 NANOSLEEP.SYNCS 0x989680 ;  /* 0x009896800000895d */ /* 0x004fea0003900000 */
[----:B------:R-:W2:Y:S02]  /*a1f0*/  @!P0 SYNCS.PHASECHK.TRANS64 P0, [R0+URZ+0x100], R3 ;  /* 0x00010003000085a7 */ /* 0x000ea400080010ff */
[----:B--2---:R-:W-:Y:S05]  /*a200*/  @!P0 BRA `(.L_x_155) ;  /* 0xfffffffc00f08947 */ /* 0x004fea000383ffff */
[----:B------:R-:W-:Y:S05]  /*a210*/  BRA `(.L_x_34) ;  /* 0xffffff8000107947 */ /* 0x000fea000383ffff */
.L_x_40:
[----:B-1----:R1:W2:Y:S02]  /*a220*/  SYNCS.PHASECHK.TRANS64.TRYWAIT P0, [R3+URZ+0x230], R0 ;  /* 0x00023000030075a7 */ /* 0x0022a400080011ff */
[----:B--2---:R-:W-:Y:S05]  /*a230*/  @!P0 NANOSLEEP.SYNCS 0x989680 ;  /* 0x009896800000895d */ /* 0x004fea0003900000 */
[----:B------:R-:W2:Y:S02]  /*a240*/  @!P0 SYNCS.PHASECHK.TRANS64 P0, [R3+URZ+0x230], R0 ;  /* 0x00023000030085a7 */ /* 0x000ea400080010ff */
[----:B--2---:R-:W-:Y:S05]  /*a250*/  @!P0 BRA `(.L_x_40) ;  /* 0xfffffffc00f08947 */ /* 0x004fea000383ffff */
[----:B------:R-:W-:Y:S05]  /*a260*/  BRA `(.L_x_156) ;  /* 0xffffff8000b47947 */ /* 0x000fea000383ffff */
.L_x_44:
[----:B-1----:R-:W-:-:S07]  /*a270*/  MOV R0, UR4 ;  /* 0x0000000400007c02 */ /* 0x002fce0008000f00 */
.L_x_157:
[----:B-1----:R1:W2:Y:S02]  /*a280*/  SYNCS.PHASECHK.TRANS64.TRYWAIT P0, [R0+URZ], R3 ;  /* 0x00000003000075a7 */ /* 0x0022a400080011ff */
[----:B--2---:R-:W-:Y:S05]  /*a290*/  @!P0 NANOSLEEP.SYNCS 0x989680 ;  /* 0x009896800000895d */ /* 0x004fea0003900000 */
[----:B------:R-:W2:Y:S02]  /*a2a0*/  @!P0 SYNCS.PHASECHK.TRANS64 P0, [R0+URZ], R3 ;  /* 0x00000003000085a7 */ /* 0x000ea400080010ff */
[----:B--2---:R-:W-:Y:S05]  /*a2b0*/  @!P0 BRA `(.L_x_157) ;  /* 0xfffffffc00f08947 */ /* 0x004fea000383ffff */
[----:B------:R-:W-:Y:S05]  /*a2c0*/  BRA `(.L_x_158) ;  /* 0xffffff8800587947 */ /* 0x000fea000383ffff */
.L_x_45:
[----:B------:R-:W-:-:S07]  /*a2d0*/  MOV R0, UR5 ;  /* 0x0000000500007c02 */ /* 0x000fce0008000f00 */
.L_x_159:
[----:B-1----:R1:W2:Y:S02]  /*a2e0*/  SYNCS.PHASECHK.TRANS64.TRYWAIT P0, [R0+URZ], R3 ;  /* 0x00000003000075a7 */ /* 0x0022a400080011ff */
[----:B--2---:R-:W-:Y:S05]  /*a2f0*/  @!P0 NANOSLEEP.SYNCS 0x989680 ;  /* 0x009896800000895d */ /* 0x004fea0003900000 */
[----:B------:R-:W2:Y:S02]  /*a300*/  @!P0 SYNCS.PHASECHK.TRANS64 P0, [R0+URZ], R3 ;  /* 0x00000003000085a7 */ /* 0x000ea400080010ff */
[----:B--2---:R-:W-:Y:S05]  /*a310*/  @!P0 BRA `(.L_x_159) ;  /* 0xfffffffc00f08947 */ /* 0x004fea000383ffff */
[----:B------:R-:W-:Y:S05]  /*a320*/  BRA `(.L_x_160) ;  /* 0xffffff8800647947 */ /* 0x000fea000383ffff */
.L_x_46:
[----:B------:R-:W-:-:S07]  /*a330*/  MOV R0, UR5 ;  /* 0x0000000500007c02 */ /* 0x000fce0008000f00 */
.L_x_161:
[----:B-1----:R1:W2:Y:S02]  /*a340*/  SYNCS.PHASECHK.TRANS64.TRYWAIT P0, [R0+URZ], R3 ;  /* 0x00000003000075a7 */ /* 0x0022a400080011ff */
[----:B--2---:R-:W-:Y:S05]  /*a350*/  @!P0 NANOSLEEP.SYNCS 0x989680 ;  /* 0x009896800000895d */ /* 0x004fea0003900000 */
[----:B------:R-:W2:Y:S02]  /*a360*/  @!P0 SYNCS.PHASECHK.TRANS64 P0, [R0+URZ], R3 ;  /* 0x00000003000085a7 */ /* 0x000ea400080010ff */
[----:B--2---:R-:W-:Y:S05]  /*a370*/  @!P0 BRA `(.L_x_161) ;  /* 0xfffffffc00f08947 */ /* 0x004fea000383ffff */
[----:B------:R-:W-:Y:S05]  /*a380*/  BRA `(.L_x_162) ;  /* 0xffffff8800707947 */ /* 0x000fea000383ffff */
.L_x_47:
[----:B------:R-:W-:-:S07]  /*a390*/  MOV R0, UR5 ;  /* 0x0000000500007c02 */ /* 0x000fce0008000f00 */
.L_x_163:
[----:B-1----:R1:W2:Y:S02]  /*a3a0*/  SYNCS.PHASECHK.TRANS64.TRYWAIT P0, [R0+URZ], R3 ;  /* 0x00000003000075a7 */ /* 0x0022a400080011ff */
[----:B--2---:R-:W-:Y:S05]  /*a3b0*/  @!P0 NANOSLEEP.SYNCS 0x989680 ;  /* 0x009896800000895d */ /* 0x004fea0003900000 */
[----:B------:R-:W2:Y:S02]  /*a3c0*/  @!P0 SYNCS.PHASECHK.TRANS64 P0, [R0+URZ], R3 ;  /* 0x00000003000085a7 */ /* 0x000ea400080010ff */
[----:B--2---:R-:W-:Y:S05]  /*a3d0*/  @!P0 BRA `(.L_x_163) ;  /* 0xfffffffc00f08947 */ /* 0x004fea000383ffff */
[----:B------:R-:W-:Y:S05]  /*a3e0*/  BRA `(.L_x_164) ;  /* 0xffffff88007c7947 */ /* 0x000fea000383ffff */
.L_x_48:
[----:B------:R-:W-:-:S07]  /*a3f0*/  MOV R0, UR5 ;  /* 0x0000000500007c02 */ /* 0x000fce0008000f00 */
.L_x_165:
[----:B-1----:R1:W2:Y:S02]  /*a400*/  SYNCS.PHASECHK.TRANS64.TRYWAIT P0, [R0+URZ], R3 ;  /* 0x00000003000075a7 */ /* 0x0022a400080011ff */
[----:B--2---:R-:W-:Y:S05]  /*a410*/  @!P0 NANOSLEEP.SYNCS 0x989680 ;  /* 0x009896800000895d */ /* 0x004fea0003900000 */
[----:B------:R-:W2:Y:S02]  /*a420*/  @!P0 SYNCS.PHASECHK.TRANS64 P0, [R0+URZ], R3 ;  /* 0x00000003000085a7 */ /* 0x000ea400080010ff */
[----:B--2---:R-:W-:Y:S05]  /*a430*/  @!P0 BRA `(.L_x_165) ;  /* 0xfffffffc00f08947 */ /* 0x004fea000383ffff */
[----:B------:R-:W-:Y:S05]  /*a440*/  BRA `(.L_x_166) ;  /* 0xffffff8800887947 */ /* 0x000fea000383ffff */
.L_x_49:
[----:B------:R-:W-:-:S07]  /*a450*/  MOV R0, UR5 ;  /* 0x0000000500007c02 */ /* 0x000fce0008000f00 */
.L_x_167:
[----:B-1----:R1:W2:Y:S02]  /*a460*/  SYNCS.PHASECHK.TRANS64.TRYWAIT P0, [R0+URZ], R3 ;  /* 0x00000003000075a7 */ /* 0x0022a400080011ff */
[----:B--2---:R-:W-:Y:S05]  /*a470*/  @!P0 NANOSLEEP.SYNCS 0x989680 ;  /* 0x009896800000895d */ /* 0x004fea0003900000 */
[----:B------:R-:W2:Y:S02]  /*a480*/  @!P0 SYNCS.PHASECHK.TRANS64 P0, [R0+URZ], R3 ;  /* 0x00000003000085a7 */ /* 0x000ea400080010ff */
[----:B--2---:R-:W-:Y:S05]  /*a490*/  @!P0 BRA `(.L_x_167) ;  /* 0xfffffffc00f08947 */ /* 0x004fea000383ffff */
[----:B------:R-:W-:Y:S05]  /*a4a0*/  BRA `(.L_x_168) ;  /* 0xffffff8800947947 */ /* 0x000fea000383ffff */
.L_x_50:
[----:B------:R-:W-:-:S07]  /*a4b0*/  MOV R0, UR5 ;  /* 0x0000000500007c02 */ /* 0x000fce0008000f00 */
.L_x_169:
[----:B-1----:R1:W2:Y:S02]  /*a4c0*/  SYNCS.PHASECHK.TRANS64.TRYWAIT P0, [R0+URZ], R3 ;  /* 0x00000003000075a7 */ /* 0x0022a400080011ff */
[----:B--2---:R-:W-:Y:S05]  /*a4d0*/  @!P0 NANOSLEEP.SYNCS 0x989680 ;  /* 0x009896800000895d */ /* 0x004fea0003900000 */
[----:B------:R-:W2:Y:S02]  /*a4e0*/  @!P0 SYNCS.PHASECHK.TRANS64 P0, [R0+URZ], R3 ;  /* 0x00000003000085a7 */ /* 0x000ea400080010ff */
[----:B--2---:R-:W-:Y:S05]  /*a4f0*/  @!P0 BRA `(.L_x_169) ;  /* 0xfffffffc00f08947 */ /* 0x004fea000383ffff */
[----:B------:R-:W-:Y:S05]  /*a500*/  BRA `(.L_x_170) ;  /* 0xffffff8800a07947 */ /* 0x000fea000383ffff */
.L_x_51:
[----:B------:R-:W-:-:S07]  /*a510*/  MOV R0, UR5 ;  /* 0x0000000500007c02 */ /* 0x000fce0008000f00 */
.L_x_171:
[----:B-1----:R1:W2:Y:S02]  /*a520*/  SYNCS.PHASECHK.TRANS64.TRYWAIT P0, [R0+URZ], R3 ;  /* 0x00000003000075a7 */ /* 0x0022a400080011ff */
[----:B--2---:R-:W-:Y:S05]  /*a530*/  @!P0 NANOSLEEP.SYNCS 0x989680 ;  /* 0x009896800000895d */ /* 0x004fea0003900000 */
[----:B------:R-:W2:Y:S02]  /*a540*/  @!P0 SYNCS.PHASECHK.TRANS64 P0, [R0+URZ], R3 ;  /* 0x00000003000085a7 */ /* 0x000ea400080010ff */
[----:B--2---:R-:W-:Y:S05]  /*a550*/  @!P0 BRA `(.L_x_171) ;  /* 0xfffffffc00f08947 */ /* 0x004fea000383ffff */
[----:B------:R-:W-:Y:S05]  /*a560*/  BRA `(.L_x_172) ;  /* 0xffffff8800ac7947 */ /* 0x000fea000383ffff */
.L_x_52:
[----:B------:R-:W-:-:S07]  /*a570*/  MOV R0, UR5 ;  /* 0x0000000500007c02 */ /* 0x000fce0008000f00 */
.L_x_173:
[----:B-1----:R1:W2:Y:S02]  /*a580*/  SYNCS.PHASECHK.TRANS64.TRYWAIT P0, [R0+URZ], R3 ;  /* 0x00000003000075a7 */ /* 0x0022a400080011ff */
[----:B--2---:R-:W-:Y:S05]  /*a590*/  @!P0 NANOSLEEP.SYNCS 0x989680 ;  /* 0x009896800000895d */ /* 0x004fea0003900000 */
[----:B------:R-:W2:Y:S02]  /*a5a0*/  @!P0 SYNCS.PHASECHK.TRANS64 P0, [R0+URZ], R3 ;  /* 0x00000003000085a7 */ /* 0x000ea400080010ff */
[----:B--2---:R-:W-:Y:S05]  /*a5b0*/  @!P0 BRA `(.L_x_173) ;  /* 0xfffffffc00f08947 */ /* 0x004fea000383ffff */
[----:B------:R-:W-:Y:S05]  /*a5c0*/  BRA `(.L_x_174) ;  /* 0xffffff8800b87947 */ /* 0x000fea000383ffff */
.L_x_53:
[----:B------:R-:W-:-:S07]  /*a5d0*/  MOV R0, UR5 ;  /* 0x0000000500007c02 */ /* 0x000fce0008000f00 */
.L_x_175:
[----:B-1----:R1:W2:Y:S02]  /*a5e0*/  SYNCS.PHASECHK.TRANS64.TRYWAIT P0, [R0+URZ], R3 ;  /* 0x00000003000075a7 */ /* 0x0022a400080011ff */
[----:B--2---:R-:W-:Y:S05]  /*a5f0*/  @!P0 NANOSLEEP.SYNCS 0x989680 ;  /* 0x009896800000895d */ /* 0x004fea0003900000 */
[----:B------:R-:W2:Y:S02]  /*a600*/  @!P0 SYNCS.PHASECHK.TRANS64 P0, [R0+URZ], R3 ;  /* 0x00000003000085a7 */ /* 0x000ea400080010ff */
[----:B--2---:R-:W-:Y:S05]  /*a610*/  @!P0 BRA `(.L_x_175) ;  /* 0xfffffffc00f08947 */ /* 0x004fea000383ffff */
[----:B------:R-:W-:Y:S05]  /*a620*/  BRA `(.L_x_176) ;  /* 0xffffff8800c47947 */ /* 0x000fea000383ffff */
.L_x_54:
[----:B------:R-:W-:-:S07]  /*a630*/  MOV R0, UR5 ;  /* 0x0000000500007c02 */ /* 0x000fce0008000f00 */
.L_x_177:
[----:B-1----:R1:W2:Y:S02]  /*a640*/  SYNCS.PHASECHK.TRANS64.TRYWAIT P0, [R0+URZ], R3 ;  /* 0x00000003000075a7 */ /* 0x0022a400080011ff */
[----:B--2---:R-:W-:Y:S05]  /*a650*/  @!P0 NANOSLEEP.SYNCS 0x989680 ;  /* 0x009896800000895d */ /* 0x004fea0003900000 */
[----:B------:R-:W2:Y:S02]  /*a660*/  @!P0 SYNCS.PHASECHK.TRANS64 P0, [R0+URZ], R3 ;  /* 0x00000003000085a7 */ /* 0x000ea400080010ff */
[----:B--2---:R-:W-:Y:S05]  /*a670*/  @!P0 BRA `(.L_x_177) ;  /* 0xfffffffc00f08947 */ /* 0x004fea000383ffff */
[----:B------:R-:W-:Y:S05]  /*a680*/  BRA `(.L_x_178) ;  /* 0xffffff8800d07947 */ /* 0x000fea000383ffff */
.L_x_55:
[----:B------:R-:W-:-:S07]  /*a690*/  MOV R0, UR5 ;  /* 0x0000000500007c02 */ /* 0x000fce0008000f00 */
.L_x_179:
[----:B-1----:R1:W2:Y:S02]  /*a6a0*/  SYNCS.PHASECHK.TRANS64.TRYWAIT P0, [R0+URZ], R3 ;  /* 0x00000003000075a7 */ /* 0x0022a400080011ff */
[----:B--2---:R-:W-:Y:S05]  /*a6b0*/  @!P0 NANOSLEEP.SYNCS 0x989680 ;  /* 0x009896800000895d */ /* 0x004fea0003900000 */
[----:B------:R-:W2:Y:S02]  /*a6c0*/  @!P0 SYNCS.PHASECHK.TRANS64 P0, [R0+URZ], R3 ;  /* 0x00000003000085a7 */ /* 0x000ea400080010ff */
[----:B--2---:R-:W-:Y:S05]  /*a6d0*/  @!P0 BRA `(.L_x_179) ;  /* 0xfffffffc00f08947 */ /* 0x004fea000383ffff */
[----:B------:R-:W-:Y:S05]  /*a6e0*/  BRA `(.L_x_180) ;  /* 0xffffff8800dc7947 */ /* 0x000fea000383ffff */
.L_x_56:
[----:B------:R-:W-:-:S07]  /*a6f0*/  MOV R0, UR5 ;  /* 0x0000000500007c02 */ /* 0x000fce0008000f00 */
.L_x_181:
[----:B-1----:R1:W2:Y:S02]  /*a700*/  SYNCS.PHASECHK.TRANS64.TRYWAIT P0, [R0+URZ], R3 ;  /* 0x00000003000075a7 */ /* 0x0022a400080011ff */
[----:B--2---:R-:W-:Y:S05]  /*a710*/  @!P0 NANOSLEEP.SYNCS 0x989680 ;  /* 0x009896800000895d */ /* 0x004fea0003900000 */
[----:B------:R-:W2:Y:S02]  /*a720*/  @!P0 SYNCS.PHASECHK.TRANS64 P0, [R0+URZ], R3 ;  /* 0x00000003000085a7 */ /* 0x000ea400080010ff */
[----:B--2---:R-:W-:Y:S05]  /*a730*/  @!P0 BRA `(.L_x_181) ;  /* 0xfffffffc00f08947 */ /* 0x004fea000383ffff */
[----:B------:R-:W-:Y:S05]  /*a740*/  BRA `(.L_x_182) ;  /* 0xffffff8800e87947 */ /* 0x000fea000383ffff */
.L_x_57:
[----:B------:R-:W-:-:S07]  /*a750*/  MOV R0, UR5 ;  /* 0x0000000500007c02 */ /* 0x000fce0008000f00 */
.L_x_183:
[----:B-1----:R1:W2:Y:S02]  /*a760*/  SYNCS.PHASECHK.TRANS64.TRYWAIT P0, [R0+URZ], R3 ;  /* 0x00000003000075a7 */ /* 0x0022a400080011ff */
[----:B--2---:R-:W-:Y:S05]  /*a770*/  @!P0 NANOSLEEP.SYNCS 0x989680 ;  /* 0x009896800000895d */ /* 0x004fea0003900000 */
[----:B------:R-:W2:Y:S02]  /*a780*/  @!P0 SYNCS.PHASECHK.TRANS64 P0, [R0+URZ], R3 ;  /* 0x00000003000085a7 */ /* 0x000ea400080010ff */
[----:B--2---:R-:W-:Y:S05]  /*a790*/  @!P0 BRA `(.L_x_183) ;  /* 0xfffffffc00f08947 */ /* 0x004fea000383ffff */
[----:B------:R-:W-:Y:S05]  /*a7a0*/  BRA `(.L_x_184) ;  /* 0xffffff8800f47947 */ /* 0x000fea000383ffff */
.L_x_58:
[----:B------:R-:W-:-:S07]  /*a7b0*/  MOV R0, UR5 ;  /* 0x0000000500007c02 */ /* 0x000fce0008000f00 */
.L_x_185:
[----:B-1----:R1:W2:Y:S02]  /*a7c0*/  SYNCS.PHASECHK.TRANS64.TRYWAIT P0, [R0+URZ], R3 ;  /* 0x00000003000075a7 */ /* 0x0022a400080011ff */
[----:B--2---:R-:W-:Y:S05]  /*a7d0*/  @!P0 NANOSLEEP.SYNCS 0x989680 ;  /* 0x009896800000895d */ /* 0x004fea0003900000 */
[----:B------:R-:W2:Y:S02]  /*a7e0*/  @!P0 SYNCS.PHASECHK.TRANS64 P0, [R0+URZ], R3 ;  /* 0x00000003000085a7 */ /* 0x000ea400080010ff */
[----:B--2---:R-:W-:Y:S05]  /*a7f0*/  @!P0 BRA `(.L_x_185) ;  /* 0xfffffffc00f08947 */ /* 0x004fea000383ffff */
[----:B------:R-:W-:Y:S05]  /*a800*/  BRA `(.L_x_186) ;  /* 0xffffff8c00007947 */ /* 0x000fea000383ffff */
.L_x_59:
[----:B------:R-:W-:-:S07]  /*a810*/  MOV R0, UR5 ;  /* 0x0000000500007c02 */ /* 0x000fce0008000f00 */
.L_x_187:
[----:B-1----:R1:W2:Y:S02]  /*a820*/  SYNCS.PHASECHK.TRANS64.TRYWAIT P0, [R0+URZ], R3 ;  /* 0x00000003000075a7 */ /* 0x0022a400080011ff */
[----:B--2---:R-:W-:Y:S05]  /*a830*/  @!P0 NANOSLEEP.SYNCS 0x989680 ;  /* 0x009896800000895d */ /* 0x004fea0003900000 */
[----:B------:R-:W2:Y:S02]  /*a840*/  @!P0 SYNCS.PHASECHK.TRANS64 P0, [R0+URZ], R3 ;  /* 0x00000003000085a7 */ /* 0x000ea400080010ff */
[----:B--2---:R-:W-:Y:S05]  /*a850*/  @!P0 BRA `(.L_x_187) ;  /* 0xfffffffc00f08947 */ /* 0x004fea000383ffff */
[----:B------:R-:W-:Y:S05]  /*a860*/  BRA `(.L_x_188) ;  /* 0xffffff8c000c7947 */ /* 0x000fea000383ffff */
.L_x_60:
[----:B------:R-:W-:-:S07]  /*a870*/  MOV R0, UR5 ;  /* 0x0000000500007c02 */ /* 0x000fce0008000f00 */
.L_x_189:
[----:B-1----:R1:W2:Y:S02]  /*a880*/  SYNCS.PHASECHK.TRANS64.TRYWAIT P0, [R0+URZ], R3 ;  /* 0x00000003000075a7 */ /* 0x0022a400080011ff */
[----:B--2---:R-:W-:Y:S05]  /*a890*/  @!P0 NANOSLEEP.SYNCS 0x989680 ;  /* 0x009896800000895d */ /* 0x004fea0003900000 */
[----:B------:R-:W2:Y:S02]  /*a8a0*/  @!P0 SYNCS.PHASECHK.TRANS64 P0, [R0+URZ], R3 ;  /* 0x00000003000085a7 */ /* 0x000ea400080010ff */
[----:B--2---:R-:W-:Y:S05]  /*a8b0*/  @!P0 BRA `(.L_x_189) ;  /* 0xfffffffc00f08947 */ /* 0x004fea000383ffff */
[----:B------:R-:W-:Y:S05]  /*a8c0*/  BRA `(.L_x_190) ;  /* 0xffffff8c00187947 */ /* 0x000fea000383ffff */
.L_x_61:
[----:B------:R-:W-:-:S07]  /*a8d0*/  MOV R0, UR5 ;  /* 0x0000000500007c02 */ /* 0x000fce0008000f00 */
.L_x_191:
[----:B-1----:R1:W2:Y:S02]  /*a8e0*/  SYNCS.PHASECHK.TRANS64.TRYWAIT P0, [R0+URZ], R3 ;  /* 0x00000003000075a7 */ /* 0x0022a400080011ff */
[----:B--2---:R-:W-:Y:S05]  /*a8f0*/  @!P0 NANOSLEEP.SYNCS 0x989680 ;  /* 0x009896800000895d */ /* 0x004fea0003900000 */
[----:B------:R-:W2:Y:S02]  /*a900*/  @!P0 SYNCS.PHASECHK.TRANS64 P0, [R0+URZ], R3 ;  /* 0x00000003000085a7 */ /* 0x000ea400080010ff */
[----:B--2---:R-:W-:Y:S05]  /*a910*/  @!P0 BRA `(.L_x_191) ;  /* 0xfffffffc00f08947 */ /* 0x004fea000383ffff */
[----:B------:R-:W-:Y:S05]  /*a920*/  BRA `(.L_x_192) ;  /* 0xffffff8c00247947 */ /* 0x000fea000383ffff */
.L_x_62:
[----:B------:R-:W-:-:S07]  /*a930*/  MOV R0, UR5 ;  /* 0x0000000500007c02 */ /* 0x000fce0008000f00 */
.L_x_193:
[----:B-1----:R1:W2:Y:S02]  /*a940*/  SYNCS.PHASECHK.TRANS64.TRYWAIT P0, [R0+URZ], R3 ;  /* 0x00000003000075a7 */ /* 0x0022a400080011ff */
[----:B--2---:R-:W-:Y:S05]  /*a950*/  @!P0 NANOSLEEP.SYNCS 0x989680 ;  /* 0x009896800000895d */ /* 0x004fea0003900000 */
[----:B------:R-:W2:Y:S02]  /*a960*/  @!P0 SYNCS.PHASECHK.TRANS64 P0, [R0+URZ], R3 ;  /* 0x00000003000085a7 */ /* 0x000ea400080010ff */
[----:B--2---:R-:W-:Y:S05]  /*a970*/  @!P0 BRA `(.L_x_193) ;  /* 0xfffffffc00f08947 */ /* 0x004fea000383ffff */
[----:B------:R-:W-:Y:S05]  /*a980*/  BRA `(.L_x_194) ;  /* 0xffffff8c00307947 */ /* 0x000fea000383ffff */
.L_x_63:
[----:B------:R-:W-:-:S07]  /*a990*/  MOV R0, UR5 ;  /* 0x0000000500007c02 */ /* 0x000fce0008000f00 */
.L_x_195:
[----:B-1----:R1:W2:Y:S02]  /*a9a0*/  SYNCS.PHASECHK.TRANS64.TRYWAIT P0, [R0+URZ], R3 ;  /* 0x00000003000075a7 */ /* 0x0022a400080011ff */
[----:B--2---:R-:W-:Y:S05]  /*a9b0*/  @!P0 NANOSLEEP.SYNCS 0x989680 ;  /* 0x009896800000895d */ /* 0x004fea0003900000 */
[----:B------:R-:W2:Y:S02]  /*a9c0*/  @!P0 SYNCS.PHASECHK.TRANS64 P0, [R0+URZ], R3 ;  /* 0x00000003000085a7 */ /* 0x000ea400080010ff */
[----:B--2---:R-:W-:Y:S05]  /*a9d0*/  @!P0 BRA `(.L_x_195) ;  /* 0xfffffffc00f08947 */ /* 0x004fea000383ffff */
[----:B------:R-:W-:Y:S05]  /*a9e0*/  BRA `(.L_x_196) ;  /* 0xffffff8c003c7947 */ /* 0x000fea000383ffff */
.L_x_64:
[----:B------:R-:W-:-:S07]  /*a9f0*/  MOV R0, UR5 ;  /* 0x0000000500007c02 */ /* 0x000fce0008000f00 */
.L_x_197:
[----:B-1----:R1:W2:Y:S02]  /*aa00*/  SYNCS.PHASECHK.TRANS64.TRYWAIT P0, [R0+URZ], R3 ;  /* 0x00000003000075a7 */ /* 0x0022a400080011ff */
[----:B--2---:R-:W-:Y:S05]  /*aa10*/  @!P0 NANOSLEEP.SYNCS 0x989680 ;  /* 0x009896800000895d */ /* 0x004fea0003900000 */
[----:B------:R-:W2:Y:S02]  /*aa20*/  @!P0 SYNCS.PHASECHK.TRANS64 P0, [R0+URZ], R3 ;  /* 0x00000003000085a7 */ /* 0x000ea400080010ff */
[----:B--2---:R-:W-:Y:S05]  /*aa30*/  @!P0 BRA `(.L_x_197) ;  /* 0xfffffffc00f08947 */ /* 0x004fea000383ffff */
[----:B------:R-:W-:Y:S05]  /*aa40*/  BRA `(.L_x_198) ;  /* 0xffffff8c00487947 */ /* 0x000fea000383ffff */
.L_x_65:
[----:B------:R-:W-:-:S07]  /*aa50*/  MOV R0, UR5 ;  /* 0x0000000500007c02 */ /* 0x000fce0008000f00 */
.L_x_199:
[----:B-1----:R1:W2:Y:S02]  /*aa60*/  SYNCS.PHASECHK.TRANS64.TRYWAIT P0, [R0+URZ], R3 ;  /* 0x00000003000075a7 */ /* 0x0022a400080011ff */
[----:B--2---:R-:W-:Y:S05]  /*aa70*/  @!P0 NANOSLEEP.SYNCS 0x989680 ;  /* 0x009896800000895d */ /* 0x004fea0003900000 */
[----:B------:R-:W2:Y:S02]  /*aa80*/  @!P0 SYNCS.PHASECHK.TRANS64 P0, [R0+URZ], R3 ;  /* 0x00000003000085a7 */ /* 0x000ea400080010ff */
[----:B--2---:R-:W-:Y:S05]  /*aa90*/  @!P0 BRA `(.L_x_199) ;  /* 0xfffffffc00f08947 */ /* 0x004fea000383ffff */
[----:B------:R-:W-:Y:S05]  /*aaa0*/  BRA `(.L_x_200) ;  /* 0xffffff8c00547947 */ /* 0x000fea000383ffff */
.L_x_66:
[----:B------:R-:W-:-:S07]  /*aab0*/  MOV R0, UR5 ;  /* 0x0000000500007c02 */ /* 0x000fce0008000f00 */
.L_x_201:
[----:B-1----:R1:W2:Y:S02]  /*aac0*/  SYNCS.PHASECHK.TRANS64.TRYWAIT P0, [R0+URZ], R3 ;  /* 0x00000003000075a7 */ /* 0x0022a400080011ff */
[----:B--2---:R-:W-:Y:S05]  /*aad0*/  @!P0 NANOSLEEP.SYNCS 0x989680 ;  /* 0x009896800000895d */ /* 0x004fea0003900000 */
[----:B------:R-:W2:Y:S02]  /*aae0*/  @!P0 SYNCS.PHASECHK.TRANS64 P0, [R0+URZ], R3 ;  /* 0x00000003000085a7 */ /* 0x000ea400080010ff */
[----:B--2---:R-:W-:Y:S05]  /*aaf0*/  @!P0 BRA `(.L_x_201) ;  /* 0xfffffffc00f08947 */ /* 0x004fea000383ffff */
[----:B------:R-:W-:Y:S05]  /*ab00*/  BRA `(.L_x_202) ;  /* 0xffffff8c00607947 */ /* 0x000fea000383ffff */
.L_x_67:
[----:B------:R-:W-:-:S07]  /*ab10*/  MOV R0, UR5 ;  /* 0x0000000500007c02 */ /* 0x000fce0008000f00 */
.L_x_203:
[----:B-1----:R1:W2:Y:S02]  /*ab20*/  SYNCS.PHASECHK.TRANS64.TRYWAIT P0, [R0+URZ], R3 ;  /* 0x00000003000075a7 */ /* 0x0022a400080011ff */
[----:B--2---:R-:W-:Y:S05]  /*ab30*/  @!P0 NANOSLEEP.SYNCS 0x989680 ;  /* 0x009896800000895d */ /* 0x004fea0003900000 */
[----:B------:R-:W2:Y:S02]  /*ab40*/  @!P0 SYNCS.PHASECHK.TRANS64 P0, [R0+URZ], R3 ;  /* 0x00000003000085a7 */ /* 0x000ea400080010ff */
[----:B--2---:R-:W-:Y:S05]  /*ab50*/  @!P0 BRA `(.L_x_203) ;  /* 0xfffffffc00f08947 */ /* 0x004fea000383ffff */
[----:B------:R-:W-:Y:S05]  /*ab60*/  BRA `(.L_x_204) ;  /* 0xffffff8c006c7947 */ /* 0x000fea000383ffff */
.L_x_68:
[----:B------:R-:W-:-:S07]  /*ab70*/  MOV R0, UR5 ;  /* 0x0000000500007c02 */ /* 0x000fce0008000f00 */
.L_x_205:
[----:B-1----:R1:W2:Y:S02]  /*ab80*/  SYNCS.PHASECHK.TRANS64.TRYWAIT P0, [R0+URZ], R3 ;  /* 0x00000003000075a7 */ /* 0x0022a400080011ff */
[----:B--2---:R-:W-:Y:S05]  /*ab90*/  @!P0 NANOSLEEP.SYNCS 0x989680 ;  /* 0x009896800000895d */ /* 0x004fea0003900000 */
[----:B------:R-:W2:Y:S02]  /*aba0*/  @!P0 SYNCS.PHASECHK.TRANS64 P0, [R0+URZ], R3 ;  /* 0x00000003000085a7 */ /* 0x000ea400080010ff */
[----:B--2---:R-:W-:Y:S05]  /*abb0*/  @!P0 BRA `(.L_x_205) ;  /* 0xfffffffc00f08947 */ /* 0x004fea000383ffff */
[----:B------:R-:W-:Y:S05]  /*abc0*/  BRA `(.L_x_206) ;  /* 0xffffff8c00787947 */ /* 0x000fea000383ffff */
.L_x_69:
[----:B------:R-:W-:-:S07]  /*abd0*/  MOV R0, UR5 ;  /* 0x0000000500007c02 */ /* 0x000fce0008000f00 */
.L_x_207:
[----:B-1----:R1:W2:Y:S02]  /*abe0*/  SYNCS.PHASECHK.TRANS64.TRYWAIT P0, [R0+URZ], R3 ;  /* 0x00000003000075a7 */ /* 0x0022a400080011ff */
[----:B--2---:R-:W-:Y:S05]  /*abf0*/  @!P0 NANOSLEEP.SYNCS 0x989680 ;  /* 0x009896800000895d */ /* 0x004fea0003900000 */
[----:B------:R-:W2:Y:S02]  /*ac00*/  @!P0 SYNCS.PHASECHK.TRANS64 P0, [R0+URZ], R3 ;  /* 0x00000003000085a7 */ /* 0x000ea400080010ff */
[----:B--2---:R-:W-:Y:S05]  /*ac10*/  @!P0 BRA `(.L_x_207) ;  /* 0xfffffffc00f08947 */ /* 0x004fea000383ffff */
[----:B------:R-:W-:Y:S05]  /*ac20*/  BRA `(.L_x_208) ;  /* 0xffffff8c00847947 */ /* 0x000fea000383ffff */
.L_x_70:
[----:B------:R-:W-:-:S07]  /*ac30*/  MOV R0, UR5 ;  /* 0x0000000500007c02 */ /* 0x000fce0008000f00 */
.L_x_209:
[----:B-1----:R1:W2:Y:S02]  /*ac40*/  SYNCS.PHASECHK.TRANS64.TRYWAIT P0, [R0+URZ], R3 ;  /* 0x00000003000075a7 */ /* 0x0022a400080011ff */
[----:B--2---:R-:W-:Y:S05]  /*ac50*/  @!P0 NANOSLEEP.SYNCS 0x989680 ;  /* 0x009896800000895d */ /* 0x004fea0003900000 */
[----:B------:R-:W2:Y:S02]  /*ac60*/  @!P0 SYNCS.PHASECHK.TRANS64 P0, [R0+URZ], R3 ;  /* 0x00000003000085a7 */ /* 0x000ea400080010ff */
[----:B--2---:R-:W-:Y:S05]  /*ac70*/  @!P0 BRA `(.L_x_209) ;  /* 0xfffffffc00f08947 */ /* 0x004fea000383ffff */
[----:B------:R-:W-:Y:S05]  /*ac80*/  BRA `(.L_x_210) ;  /* 0xffffff8c00907947 */ /* 0x000fea000383ffff */
.L_x_71:
[----:B------:R-:W-:-:S07]  /*ac90*/  MOV R0, UR5 ;  /* 0x0000000500007c02 */ /* 0x000fce0008000f00 */
.L_x_211:
[----:B-1----:R1:W2:Y:S02]  /*aca0*/  SYNCS.PHASECHK.TRANS64.TRYWAIT P0, [R0+URZ], R3 ;  /* 0x00000003000075a7 */ /* 0x0022a400080011ff */
[----:B--2---:R-:W-:Y:S05]  /*acb0*/  @!P0 NANOSLEEP.SYNCS 0x989680 ;  /* 0x009896800000895d */ /* 0x004fea0003900000 */
[----:B------:R-:W2:Y:S02]  /*acc0*/  @!P0 SYNCS.PHASECHK.TRANS64 P0, [R0+URZ], R3 ;  /* 0x00000003000085a7 */ /* 0x000ea400080010ff */
[----:B--2---:R-:W-:Y:S05]  /*acd0*/  @!P0 BRA `(.L_x_211) ;  /* 0xfffffffc00f08947 */ /* 0x004fea000383ffff */
[----:B------:R-:W-:Y:S05]  /*ace0*/  BRA `(.L_x_212) ;  /* 0xffffff8c009c7947 */ /* 0x000fea000383ffff */
.L_x_72:
[----:B------:R-:W-:-:S07]  /*acf0*/  MOV R0, UR5 ;  /* 0x0000000500007c02 */ /* 0x000fce0008000f00 */
.L_x_213:
[----:B-1----:R1:W2:Y:S02]  /*ad00*/  SYNCS.PHASECHK.TRANS64.TRYWAIT P0, [R0+URZ], R3 ;  /* 0x00000003000075a7 */ /* 0x0022a400080011ff */
[----:B--2---:R-:W-:Y:S05]  /*ad10*/  @!P0 NANOSLEEP.SYNCS 0x989680 ;  /* 0x009896800000895d */ /* 0x004fea0003900000 */
[----:B------:R-:W2:Y:S02]  /*ad20*/  @!P0 SYNCS.PHASECHK.TRANS64 P0, [R0+URZ], R3 ;  /* 0x00000003000085a7 */ /* 0x000ea400080010ff */
[----:B--2---:R-:W-:Y:S05]  /*ad30*/  @!P0 BRA `(.L_x_213) ;  /* 0xfffffffc00f08947 */ /* 0x004fea000383ffff */
[----:B------:R-:W-:Y:S05]  /*ad40*/  BRA `(.L_x_214) ;  /* 0xffffff8c00a87947 */ /* 0x000fea000383ffff */
.L_x_73:
[----:B------:R-:W-:-:S07]  /*ad50*/  MOV R0, UR5 ;  /* 0x0000000500007c02 */ /* 0x000fce0008000f00 */
.L_x_215:
[----:B-1----:R1:W2:Y:S02]  /*ad60*/  SYNCS.PHASECHK.TRANS64.TRYWAIT P0, [R0+URZ], R3 ;  /* 0x00000003000075a7 */ /* 0x0022a400080011ff */
[----:B--2---:R-:W-:Y:S05]  /*ad70*/  @!P0 NANOSLEEP.SYNCS 0x989680 ;  /* 0x009896800000895d */ /* 0x004fea0003900000 */
[----:B------:R-:W2:Y:S02]  /*ad80*/  @!P0 SYNCS.PHASECHK.TRANS64 P0, [R0+URZ], R3 ;  /* 0x00000003000085a7 */ /* 0x000ea400080010ff */
[----:B--2---:R-:W-:Y:S05]  /*ad90*/  @!P0 BRA `(.L_x_215) ;  /* 0xfffffffc00f08947 */ /* 0x004fea000383ffff */
[----:B------:R-:W-:Y:S05]  /*ada0*/  BRA `(.L_x_216) ;  /* 0xffffff8c00b47947 */ /* 0x000fea000383ffff */
.L_x_74:
[----:B------:R-:W-:-:S07]  /*adb0*/  MOV R0, UR5 ;  /* 0x0000000500007c02 */ /* 0x000fce0008000f00 */
.L_x_217:
[----:B-1----:R1:W2:Y:S02]  /*adc0*/  SYNCS.PHASECHK.TRANS64.TRYWAIT P0, [R0+URZ], R3 ;  /* 0x00000003000075a7 */ /* 0x0022a400080011ff */
[----:B--2---:R-:W-:Y:S05]  /*add0*/  @!P0 NANOSLEEP.SYNCS 0x989680 ;  /* 0x009896800000895d */ /* 0x004fea0003900000 */
[----:B------:R-:W2:Y:S02]  /*ade0*/  @!P0 SYNCS.PHASECHK.TRANS64 P0, [R0+URZ], R3 ;  /* 0x00000003000085a7 */ /* 0x000ea400080010ff */
[----:B--2---:R-:W-:Y:S05]  /*adf0*/  @!P0 BRA `(.L_x_217) ;  /* 0xfffffffc00f08947 */ /* 0x004fea000383ffff */
[----:B------:R-:W-:Y:S05]  /*ae00*/  BRA `(.L_x_218) ;  /* 0xffffff8c00c07947 */ /* 0x000fea000383ffff */
.L_x_77:
[----:B--2---:R2:W3:Y:S02]  /*ae10*/  SYNCS.PHASECHK.TRANS64.TRYWAIT P0, [R2+URZ+0x290], R5 ;  /* 0x00029005020075a7 */ /* 0x0044e400080011ff */
[----:B---3--:R-:W-:Y:S05]  /*ae20*/  @!P0 NANOSLEEP.SYNCS 0x989680 ;  /* 0x009896800000895d */ /* 0x008fea0003900000 */
[----:B------:R-:W3:Y:S02]  /*ae30*/  @!P0 SYNCS.PHASECHK.TRANS64 P0, [R2+URZ+0x290], R5 ;  /* 0x00029005020085a7 */ /* 0x000ee400080010ff */
[----:B---3--:R-:W-:Y:S05]  /*ae40*/  @!P0 BRA `(.L_x_77) ;  /* 0xfffffffc00f08947 */ /* 0x008fea000383ffff */
[----:B------:R-:W-:Y:S05]  /*ae50*/  BRA `(.L_x_219) ;  /* 0xffffff90001c7947 */ /* 0x000fea000383ffff */
.L_x_78:
[----:B------:R-:W-:-:S07]  /*ae60*/  MOV R2, UR4 ;  /* 0x0000000400027c02 */ /* 0x000fce0008000f00 */
.L_x_220:
[----:B--2---:R2:W3:Y:S02]  /*ae70*/  SYNCS.PHASECHK.TRANS64.TRYWAIT P0, [R2+URZ+0x240], R5 ;  /* 0x00024005020075a7 */ /* 0x0044e400080011ff */
[----:B---3--:R-:W-:Y:S05]  /*ae80*/  @!P0 NANOSLEEP.SYNCS 0x989680 ;  /* 0x009896800000895d */ /* 0x008fea0003900000 */
[----:B------:R-:W3:Y:S02]  /*ae90*/  @!P0 SYNCS.PHASECHK.TRANS64 P0, [R2+URZ+0x240], R5 ;  /* 0x00024005020085a7 */ /* 0x000ee400080010ff */
[----:B---3--:R-:W-:Y:S05]  /*aea0*/  @!P0 BRA `(.L_x_220) ;  /* 0xfffffffc00f08947 */ /* 0x008fea000383ffff */
[----:B------:R-:W-:Y:S05]  /*aeb0*/  BRA `(.L_x_221) ;  /* 0xffffff90002c7947 */ /* 0x000fea000383ffff */
.L_x_79:
[----:B--2---:R2:W3:Y:S02]  /*aec0*/  SYNCS.PHASECHK.TRANS64.TRYWAIT P1, [R2+URZ+0x230], R5 ;  /* 0x00023005020075a7 */ /* 0x0044e400080211ff */
[----:B---3--:R-:W-:Y:S05]  /*aed0*/  @!P1 NANOSLEEP.SYNCS 0x989680 ;  /* 0x009896800000995d */ /* 0x008fea0003900000 */
[----:B------:R-:W3:Y:S02]  /*aee0*/  @!P1 SYNCS.PHASECHK.TRANS64 P1, [R2+URZ+0x230], R5 ;  /* 0x00023005020095a7 */ /* 0x000ee400080210ff */
[----:B---3--:R-:W-:Y:S05]  /*aef0*/  @!P1 BRA `(.L_x_79) ;  /* 0xfffffffc00f09947 */ /* 0x008fea000383ffff */
[----:B------:R-:W-:Y:S05]  /*af00*/  BRA `(.L_x_222) ;  /* 0xffffff90005c7947 */ /* 0x000fea000383ffff */
.L_x_82:
[----:B------:R-:W-:-:S07]  /*af10*/  MOV R0, UR4 ;  /* 0x0000000400007c02 */ /* 0x000fce0008000f00 */
.L_x_223:
[----:B--2---:R2:W3:Y:S02]  /*af20*/  SYNCS.PHASECHK.TRANS64.TRYWAIT P0, [R0+URZ+0x240], R3 ;  /* 0x00024003000075a7 */ /* 0x0044e400080011ff */
[----:B---3--:R-:W-:Y:S05]  /*af30*/  @!P0 NANOSLEEP.SYNCS 0x989680 ;  /* 0x009896800000895d */ /* 0x008fea0003900000 */
[----:B------:R-:W3:Y:S02]  /*af40*/  @!P0 SYNCS.PHASECHK.TRANS64 P0, [R0+URZ+0x240], R3 ;  /* 0x00024003000085a7 */ /* 0x000ee400080010ff */
[----:B---3--:R-:W-:Y:S05]  /*af50*/  @!P0 BRA `(.L_x_223) ;  /* 0xfffffffc00f08947 */ /* 0x008fea000383ffff */
[----:B------:R-:W-:Y:S05]  /*af60*/  BRA `(.L_x_81) ;  /* 0xffffff9000b07947 */ /* 0x000fea000383ffff */
.L_x_91:
[----:B--2---:R-:W-:-:S04]  /*af70*/  MOV R0, UR5 ;  /* 0x0000000500007c02 */ /* 0x004fc80008000f00 */
[----:B------:R2:W3:Y:S03]  /*af80*/  SYNCS.PHASECHK.TRANS64.TRYWAIT P0, [R0+URZ+0x8], R7 ;  /* 0x00000807000075a7 */ /* 0x0004e600080011ff */
[----:B---3--:R-:W-:Y:S05]  /*af90*/  @!P0 NANOSLEEP.SYNCS 0x989680 ;  /* 0x009896800000895d */ /* 0x008fea0003900000 */
[----:B------:R-:W3:Y:S02]  /*afa0*/  @!P0 SYNCS.PHASECHK.TRANS64 P0, [R0+URZ+0x8], R7 ;  /* 0x00000807000085a7 */ /* 0x000ee400080010ff */
[----:B---3--:R-:W-:Y:S05]  /*afb0*/  @!P0 BRA `(.L_x_91) ;  /* 0xfffffffc00ec8947 */ /* 0x008fea000383ffff */
[----:B------:R-:W-:Y:S05]  /*afc0*/  BRA `(.L_x_90) ;  /* 0xffffff9400647947 */ /* 0x000fea000383ffff */
.L_x_93:
[----:B------:R-:W-:Y:S01]  /*afd0*/  BSSY B0, `(.L_x_224) ;  /* 0x0000006000007945 */ /* 0x000fe20003800000 */
[----:B------:R-:W-:-:S07]  /*afe0*/  MOV R15, 0xffffffff ;  /* 0xffffffff000f7802 */ /* 0x000fce0000000f00 */
[----:B-12--5:R-:W-:Y:S05]  /*aff0*/  WARPSYNC.COLLECTIVE R15, `(.L_x_225) ;  /* 0x000000000f0c7348 */ /* 0x026fea0003c00000 */
[----:B------:R-:W-:Y:S02]  /*b000*/  ELECT P6, UR79, PT ;  /* 0x00000000004f782f */ /* 0x000fe400038c0000 */
[----:B------:R-:W-:Y:S01]  /*b010*/  MOV R14, UR79 ;  /* 0x0000004f000e7c02 */ /* 0x000fe20008000f00 */
[----:B-12--5:R-:W-:Y:S10]  /*b020*/  ENDCOLLECTIVE ;  /* 0x000000000000791b */ /* 0x026ff40003800000 */
.L_x_225:
[----:B------:R-:W-:Y:S05]  /*b030*/  BSYNC B0 ;  /* 0x0000000000007941 */ /* 0x000fea0003800000 */
.L_x_224:
[----:B------:R-:W-:Y:S01]  /*b040*/  PLOP3.LUT P0, PT, P6, PT, PT, 0x80, 0x8 ;  /* 0x000000000008781c */ /* 0x000fe2000370f070 */
[----:B------:R-:W-:-:S12]  /*b050*/  BRA `(.L_x_226) ;  /* 0xffffff9400907947 */ /* 0x000fd8000383ffff */
.L_x_95:
[----:B--2---:R-:W-:-:S04]  /*b060*/  MOV R0, UR5 ;  /* 0x0000000500007c02 */ /* 0x004fc80008000f00 */
[----:B------:R2:W3:Y:S03]  /*b070*/  SYNCS.PHASECHK.TRANS64.TRYWAIT P0, [R0+URZ+0x8], R5 ;  /* 0x00000805000075a7 */ /* 0x0004e600080011ff */
[----:B---3--:R-:W-:Y:S05]  /*b080*/  @!P0 NANOSLEEP.SYNCS 0x989680 ;  /* 0x009896800000895d */ /* 0x008fea0003900000 */
[----:B------:R-:W3:Y:S02]  /*b090*/  @!P0 SYNCS.PHASECHK.TRANS64 P0, [R0+URZ+0x8], R5 ;  /* 0x00000805000085a7 */ /* 0x000ee400080010ff */
[----:B---3--:R-:W-:Y:S05]  /*b0a0*/  @!P0 BRA `(.L_x_95) ;  /* 0xfffffffc00ec8947 */ /* 0x008fea000383ffff */
[----:B------:R-:W-:Y:S05]  /*b0b0*/  BRA `(.L_x_94) ;  /* 0xffffff9400947947 */ /* 0x000fea000383ffff */
.L_x_96:
[----:B-1----:R1:W2:Y:S02]  /*b0c0*/  SYNCS.PHASECHK.TRANS64.TRYWAIT P0, [R0+URZ+0x230], R5 ;  /* 0x00023005000075a7 */ /* 0x0022a400080011ff */
[----:B--2---:R-:W-:Y:S05]  /*b0d0*/  @!P0 NANOSLEEP.SYNCS 0x989680 ;  /* 0x009896800000895d */ /* 0x004fea0003900000 */
[----:B------:R-:W2:Y:S02]  /*b0e0*/  @!P0 SYNCS.PHASECHK.TRANS64 P0, [R0+URZ+0x230], R5 ;  /* 0x00023005000085a7 */ /* 0x000ea400080010ff */
[----:B--2---:R-:W-:Y:S05]  /*b0f0*/  @!P0 BRA `(.L_x_96) ;  /* 0xfffffffc00f08947 */ /* 0x004fea000383ffff */
[----:B------:R-:W-:Y:S05]  /*b100*/  BRA `(.L_x_227) ;  /* 0xffffff9800687947 */ /* 0x000fea000383ffff */
.L_x_98:
[----:B------:R-:W-:-:S07]  /*b110*/  MOV R0, UR19 ;  /* 0x0000001300007c02 */ /* 0x000fce0008000f00 */
.L_x_228:
[----:B-1----:R1:W2:Y:S02]  /*b120*/  SYNCS.PHASECHK.TRANS64.TRYWAIT P0, [R0+URZ+0x270], R5 ;  /* 0x00027005000075a7 */ /* 0x0022a400080011ff */
[----:B--2---:R-:W-:Y:S05]  /*b130*/  @!P0 NANOSLEEP.SYNCS 0x989680 ;  /* 0x009896800000895d */ /* 0x004fea0003900000 */
[----:B------:R-:W2:Y:S02]  /*b140*/  @!P0 SYNCS.PHASECHK.TRANS64 P0, [R0+URZ+0x270], R5 ;  /* 0x00027005000085a7 */ /* 0x000ea400080010ff */
[----:B--2---:R-:W-:Y:S05]  /*b150*/  @!P0 BRA `(.L_x_228) ;  /* 0xfffffffc00f08947 */ /* 0x004fea000383ffff */
[----:B------:R-:W-:Y:S05]  /*b160*/  BRA `(.L_x_229) ;  /* 0xffffff9800b07947 */ /* 0x000fea000383ffff */
.L_x_101:
[----:B------:R-:W-:Y:S07]  /*b170*/  MOV R0, UR6 ;  /* 0x0000000600007c02 */ /* 0x000fee0008000f00 */
.L_x_230:
[----:B-1----:R1:W2:Y:S02]  /*b180*/  SYNCS.PHASECHK.TRANS64.TRYWAIT P0, [R0+URZ], R5 ;  /* 0x00000005000075a7 */ /* 0x0022a400080011ff */
[----:B--2---:R-:W-:Y:S05]  /*b190*/  @!P0 NANOSLEEP.SYNCS 0x989680 ;  /* 0x009896800000895d */ /* 0x004fea0003900000 */
[----:B------:R-:W2:Y:S02]  /*b1a0*/  @!P0 SYNCS.PHASECHK.TRANS64 P0, [R0+URZ], R5 ;  /* 0x00000005000085a7 */ /* 0x000ea400080010ff */
[----:B--2---:R-:W-:Y:S05]  /*b1b0*/  @!P0 BRA `(.L_x_230) ;  /* 0xfffffffc00f08947 */ /* 0x004fea000383ffff */
[----:B------:R-:W-:Y:S05]  /*b1c0*/  BRA `(.L_x_100) ;  /* 0xffffff9800c87947 */ /* 0x000fea000383ffff */
.L_x_105:
[----:B-1----:R-:W-:-:S07]  /*b1d0*/  MOV R0, UR4 ;  /* 0x0000000400007c02 */ /* 0x002fce0008000f00 */
.L_x_231:
[----:B-1----:R1:W2:Y:S02]  /*b1e0*/  SYNCS.PHASECHK.TRANS64.TRYWAIT P0, [R0+URZ], R3 ;  /* 0x00000003000075a7 */ /* 0x0022a400080011ff */
[----:B--2---:R-:W-:Y:S05]  /*b1f0*/  @!P0 NANOSLEEP.SYNCS 0x989680 ;  /* 0x009896800000895d */ /* 0x004fea0003900000 */
[----:B------:R-:W2:Y:S02]  /*b200*/  @!P0 SYNCS.PHASECHK.TRANS64 P0, [R0+URZ], R3 ;  /* 0x00000003000085a7 */ /* 0x000ea400080010ff */
[----:B--2---:R-:W-:Y:S05]  /*b210*/  @!P0 BRA `(.L_x_231) ;  /* 0xfffffffc00f08947 */ /* 0x004fea000383ffff */
[----:B------:R-:W-:Y:S05]  /*b220*/  BRA `(.L_x_232) ;  /* 0xffffff9c00807947 */ /* 0x000fea000383ffff */
.L_x_106:
[----:B------:R-:W-:-:S07]  /*b230*/  MOV R0, UR5 ;  /* 0x0000000500007c02 */ /* 0x000fce0008000f00 */
.L_x_233:
[----:B-1----:R1:W2:Y:S02]  /*b240*/  SYNCS.PHASECHK.TRANS64.TRYWAIT P0, [R0+URZ], R3 ;  /* 0x00000003000075a7 */ /* 0x0022a400080011ff */
[----:B--2---:R-:W-:Y:S05]  /*b250*/  @!P0 NANOSLEEP.SYNCS 0x989680 ;  /* 0x009896800000895d */ /* 0x004fea0003900000 */
[----:B------:R-:W2:Y:S02]  /*b260*/  @!P0 SYNCS.PHASECHK.TRANS64 P0, [R0+URZ], R3 ;  /* 0x00000003000085a7 */ /* 0x000ea400080010ff */
[----:B--2---:R-:W-:Y:S05]  /*b270*/  @!P0 BRA `(.L_x_233) ;  /* 0xfffffffc00f08947 */ /* 0x004fea000383ffff */
[----:B------:R-:W-:Y:S05]  /*b280*/  BRA `(.L_x_234) ;  /* 0xffffff9c008c7947 */ /* 0x000fea000383ffff */
.L_x_107:
[----:B------:R-:W-:-:S07]  /*b290*/  MOV R0, UR5 ;  /* 0x0000000500007c02 */ /* 0x000fce0008000f00 */
.L_x_235:
[----:B-1----:R1:W2:Y:S02]  /*b2a0*/  SYNCS.PHASECHK.TRANS64.TRYWAIT P0, [R0+URZ], R3 ;  /* 0x00000003000075a7 */ /* 0x0022a400080011ff */
[----:B--2---:R-:W-:Y:S05]  /*b2b0*/  @!P0 NANOSLEEP.SYNCS 0x989680 ;  /* 0x009896800000895d */ /* 0x004fea0003900000 */
[----:B------:R-:W2:Y:S02]  /*b2c0*/  @!P0 SYNCS.PHASECHK.TRANS64 P0, [R0+URZ], R3 ;  /* 0x00000003000085a7 */ /* 0x000ea400080010ff */
[----:B--2---:R-:W-:Y:S05]  /*b2d0*/  @!P0 BRA `(.L_x_235) ;  /* 0xfffffffc00f08947 */ /* 0x004fea000383ffff */
[----:B------:R-:W-:Y:S05]  /*b2e0*/  BRA `(.L_x_236) ;  /* 0xffffff9c00987947 */ /* 0x000fea000383ffff */
.L_x_110:
[----:B------:R-:W-:-:S07]  /*b2f0*/  MOV R0, UR13 ;  /* 0x0000000d00007c02 */ /* 0x000fce0008000f00 */
.L_x_237:
[----:B-1----:R1:W2:Y:S02]  /*b300*/  SYNCS.PHASECHK.TRANS64.TRYWAIT P1, [R0+URZ+0x2b0], R3 ;  /* 0x0002b003000075a7 */ /* 0x0022a400080211ff */
[----:B--2---:R-:W-:Y:S05]  /*b310*/  @!P1 NANOSLEEP.SYNCS 0x989680 ;  /* 0x009896800000995d */ /* 0x004fea0003900000 */
[----:B------:R-:W2:Y:S02]  /*b320*/  @!P1 SYNCS.PHASECHK.TRANS64 P1, [R0+URZ+0x2b0], R3 ;  /* 0x0002b003000095a7 */ /* 0x000ea400080210ff */
[----:B--2---:R-:W-:Y:S05]  /*b330*/  @!P1 BRA `(.L_x_237) ;  /* 0xfffffffc00f09947 */ /* 0x004fea000383ffff */
[----:B------:R-:W-:Y:S05]  /*b340*/  BRA `(.L_x_238) ;  /* 0xffffff9c00e47947 */ /* 0x000fea000383ffff */
.L_x_115:
[----:B--2---:R2:W3:Y:S02]  /*b350*/  SYNCS.PHASECHK.TRANS64.TRYWAIT P0, [R8+URZ+0x230], R5 ;  /* 0x00023005080075a7 */ /* 0x0044e400080011ff */
[----:B---3--:R-:W-:Y:S05]  /*b360*/  @!P0 NANOSLEEP.SYNCS 0x989680 ;  /* 0x009896800000895d */ /* 0x008fea0003900000 */
[----:B------:R-:W3:Y:S02]  /*b370*/  @!P0 SYNCS.PHASECHK.TRANS64 P0, [R8+URZ+0x230], R5 ;  /* 0x00023005080085a7 */ /* 0x000ee400080010ff */
[----:B---3--:R-:W-:Y:S05]  /*b380*/  @!P0 BRA `(.L_x_115) ;  /* 0xfffffffc00f08947 */ /* 0x008fea000383ffff */
[----:B------:R-:W-:Y:S05]  /*b390*/  BRA `(.L_x_239) ;  /* 0xffffffa400187947 */ /* 0x000fea000383ffff */
.L_x_118:
[----:B------:R-:W-:Y:S07]  /*b3a0*/  MOV R0, UR21 ;  /* 0x0000001500007c02 */ /* 0x000fee0008000f00 */
.L_x_240:
[----:B--2---:R2:W3:Y:S02]  /*b3b0*/  SYNCS.PHASECHK.TRANS64.TRYWAIT P1, [R0+URZ+0x228], R5 ;  /* 0x00022805000075a7 */ /* 0x0044e400080211ff */
[----:B---3--:R-:W-:Y:S05]  /*b3c0*/  @!P1 NANOSLEEP.SYNCS 0x989680 ;  /* 0x009896800000995d */ /* 0x008fea0003900000 */
[----:B------:R-:W3:Y:S02]  /*b3d0*/  @!P1 SYNCS.PHASECHK.TRANS64 P1, [R0+URZ+0x228], R5 ;  /* 0x00022805000095a7 */ /* 0x000ee400080210ff */
[----:B---3--:R-:W-:Y:S05]  /*b3e0*/  @!P1 BRA `(.L_x_240) ;  /* 0xfffffffc00f09947 */ /* 0x008fea000383ffff */
[----:B------:R-:W-:Y:S05]  /*b3f0*/  BRA `(.L_x_117) ;  /* 0xffffffa800947947 */ /* 0x000fea000383ffff */
.L_x_121:
[----:B--2---:R-:W-:Y:S07]  /*b400*/  MOV R5, UR21 ;  /* 0x0000001500057c02 */ /* 0x004fee0008000f00 */
.L_x_241:
[----:B--2---:R2:W3:Y:S02]  /*b410*/  SYNCS.PHASECHK.TRANS64.TRYWAIT P0, [R5+URZ+0x210], R4 ;  /* 0x00021004050075a7 */ /* 0x0044e400080011ff */
[----:B---3--:R-:W-:Y:S05]  /*b420*/  @!P0 NANOSLEEP.SYNCS 0x989680 ;  /* 0x009896800000895d */ /* 0x008fea0003900000 */
[----:B------:R-:W3:Y:S02]  /*b430*/  @!P0 SYNCS.PHASECHK.TRANS64 P0, [R5+URZ+0x210], R4 ;  /* 0x00021004050085a7 */ /* 0x000ee400080010ff */
[----:B---3--:R-:W-:Y:S05]  /*b440*/  @!P0 BRA `(.L_x_241) ;  /* 0xfffffffc00f08947 */ /* 0x008fea000383ffff */
[----:B------:R-:W-:Y:S05]  /*b450*/  BRA `(.L_x_242) ;  /* 0xffffffa800ec7947 */ /* 0x000fea000383ffff */
.L_x_122:
[----:B------:R-:W-:Y:S07]  /*b460*/  MOV R5, UR21 ;  /* 0x0000001500057c02 */ /* 0x000fee0008000f00 */
.L_x_243:
[----:B--2---:R2:W3:Y:S02]  /*b470*/  SYNCS.PHASECHK.TRANS64.TRYWAIT P0, [R5+URZ+0x218], R4 ;  /* 0x00021804050075a7 */ /* 0x0044e400080011ff */
[----:B---3--:R-:W-:Y:S05]  /*b480*/  @!P0 NANOSLEEP.SYNCS 0x989680 ;  /* 0x009896800000895d */ /* 0x008fea0003900000 */
[----:B------:R-:W3:Y:S02]  /*b490*/  @!P0 SYNCS.PHASECHK.TRANS64 P0, [R5+URZ+0x218], R4 ;  /* 0x00021804050085a7 */ /* 0x000ee400080010ff */
[----:B---3--:R-:W-:Y:S05]  /*b4a0*/  @!P0 BRA `(.L_x_243) ;  /* 0xfffffffc00f08947 */ /* 0x008fea000383ffff */
[----:B------:R-:W-:Y:S05]  /*b4b0*/  BRA `(.L_x_244) ;  /* 0xffffffac002c7947 */ /* 0x000fea000383ffff */
.L_x_124:
[----:B------:R-:W-:-:S07]  /*b4c0*/  MOV R0, UR21 ;  /* 0x0000001500007c02 */ /* 0x000fce0008000f00 */
.L_x_245:
[----:B--2---:R2:W3:Y:S02]  /*b4d0*/  SYNCS.PHASECHK.TRANS64.TRYWAIT P0, [R0+URZ+0x210], R3 ;  /* 0x00021003000075a7 */ /* 0x0044e400080011ff */
[----:B---3--:R-:W-:Y:S05]  /*b4e0*/  @!P0 NANOSLEEP.SYNCS 0x989680 ;  /* 0x009896800000895d */ /* 0x008fea0003900000 */
[----:B------:R-:W3:Y:S02]  /*b4f0*/  @!P0 SYNCS.PHASECHK.TRANS64 P0, [R0+URZ+0x210], R3 ;  /* 0x00021003000085a7 */ /* 0x000ee400080010ff */
[----:B---3--:R-:W-:Y:S05]  /*b500*/  @!P0 BRA `(.L_x_245) ;  /* 0xfffffffc00f08947 */ /* 0x008fea000383ffff */
[----:B------:R-:W-:Y:S05]  /*b510*/  BRA `(.L_x_246) ;  /* 0xffffffac009c7947 */ /* 0x000fea000383ffff */
.L_x_126:
[----:B-1----:R1:W2:Y:S02]  /*b520*/  SYNCS.PHASECHK.TRANS64.TRYWAIT P0, [R3+URZ+0x230], R0 ;  /* 0x00023000030075a7 */ /* 0x0022a400080011ff */
[----:B--2---:R-:W-:Y:S05]  /*b530*/  @!P0 NANOSLEEP.SYNCS 0x989680 ;  /* 0x009896800000895d */ /* 0x004fea0003900000 */
[----:B------:R-:W2:Y:S02]  /*b540*/  @!P0 SYNCS.PHASECHK.TRANS64 P0, [R3+URZ+0x230], R0 ;  /* 0x00023000030085a7 */ /* 0x000ea400080010ff */
[----:B--2---:R-:W-:Y:S05]  /*b550*/  @!P0 BRA `(.L_x_126) ;  /* 0xfffffffc00f08947 */ /* 0x004fea000383ffff */
[----:B------:R-:W-:Y:S05]  /*b560*/  BRA `(.L_x_247) ;  /* 0xffffffb0005c7947 */ /* 0x000fea000383ffff */
.L_x_137:
[----:B--2---:R2:W1:Y:S02]  /*b570*/  SYNCS.PHASECHK.TRANS64.TRYWAIT P1, [R3+URZ+0x200], R2 ;  /* 0x00020002030075a7 */ /* 0x00446400080211ff */
[----:B-1----:R-:W-:Y:S05]  /*b580*/  @!P1 NANOSLEEP.SYNCS 0x989680 ;  /* 0x009896800000995d */ /* 0x002fea0003900000 */
[----:B------:R-:W1:Y:S02]  /*b590*/  @!P1 SYNCS.PHASECHK.TRANS64 P1, [R3+URZ+0x200], R2 ;  /* 0x00020002030095a7 */ /* 0x000e6400080210ff */
[----:B-1----:R-:W-:Y:S05]  /*b5a0*/  @!P1 BRA `(.L_x_137) ;  /* 0xfffffffc00f09947 */ /* 0x002fea000383ffff */
[----:B------:R-:W-:Y:S05]  /*b5b0*/  BRA `(.L_x_136) ;  /* 0xffffffbc00dc7947 */ /* 0x000fea000383ffff */
.L_x_139:
[----:B--2---:R2:W4:Y:S02]  /*b5c0*/  SYNCS.PHASECHK.TRANS64.TRYWAIT P0, [R161+URZ+0x250], R4 ;  /* 0x00025004a10075a7 */ /* 0x00452400080011ff */
[----:B----4-:R-:W-:Y:S05]  /*b5d0*/  @!P0 NANOSLEEP.SYNCS 0x989680 ;  /* 0x009896800000895d */ /* 0x010fea0003900000 */
[----:B------:R-:W4:Y:S02]  /*b5e0*/  @!P0 SYNCS.PHASECHK.TRANS64 P0, [R161+URZ+0x250], R4 ;  /* 0x00025004a10085a7 */ /* 0x000f2400080010ff */
[----:B----4-:R-:W-:Y:S05]  /*b5f0*/  @!P0 BRA `(.L_x_139) ;  /* 0xfffffffc00f08947 */ /* 0x010fea000383ffff */
[----:B------:R-:W-:Y:S05]  /*b600*/  BRA `(.L_x_138) ;  /* 0xffffffc000347947 */ /* 0x000fea000383ffff */
.L_x_148:
[----:B---3--:R3:W4:Y:S02]  /*b610*/  SYNCS.PHASECHK.TRANS64.TRYWAIT P0, [R197+URZ+0x200], R2 ;  /* 0x00020002c50075a7 */ /* 0x00872400080011ff */
[----:B----4-:R-:W-:Y:S05]  /*b620*/  @!P0 NANOSLEEP.SYNCS 0x989680 ;  /* 0x009896800000895d */ /* 0x010fea0003900000 */
[----:B------:R-:W4:Y:S02]  /*b630*/  @!P0 SYNCS.PHASECHK.TRANS64 P0, [R197+URZ+0x200], R2 ;  /* 0x00020002c50085a7 */ /* 0x000f2400080010ff */
[----:B----4-:R-:W-:Y:S05]  /*b640*/  @!P0 BRA `(.L_x_148) ;  /* 0xfffffffc00f08947 */ /* 0x010fea000383ffff */
[----:B------:R-:W-:Y:S05]  /*b650*/  BRA `(.L_x_147) ;  /* 0xffffffd400447947 */ /* 0x000fea000383ffff */
        .weak           $__internal_0_$__cuda_sm10x_tcgen05_guardrail_trap_col_being_dealloced_not_returned_by_alloc
        .type           $__internal_0_$__cuda_sm10x_tcgen05_guardrail_trap_col_being_dealloced_not_returned_by_alloc,@function
        .size           $__internal_0_$__cuda_sm10x_tcgen05_guardrail_trap_col_being_dealloced_not_returned_by_alloc,($__internal_1_$__cuda_sm10x_tcgen05_guardrail_trap_phase_invalid_during_alloc - $__internal_0_$__cuda_sm10x_tcgen05_guardrail_trap_col_being_dealloced_not_returned_by_alloc)
$__internal_0_$__cuda_sm10x_tcgen05_guardrail_trap_col_being_dealloced_not_returned_by_alloc:
[----:B------:R-:W-:Y:S05]  /*b660*/  BPT.TRAP 0x1 ;  /* 0x000000040000795c */ /* 0x000fea0000300000 */
[----:B------:R-:W-:-:S04]  /*b670*/  HFMA2 R3, -RZ, RZ, 0, 0 ;  /* 0x00000000ff037431 */ /* 0x000fc800000001ff */
[----:B------:R-:W-:Y:S05]  /*b680*/  RET.REL.NODEC R2 `(_ZN7cutlass13device_kernelINS_4gemm6kernel13GemmUniversalIN4cute5tupleIJiiiiEEENS1_10collective13CollectiveMmaINS1_35MainloopSm100TmaUmmaWarpSpecializedILi32ELi2ELi4ENS5_IJNS4_1CILi4EEENSA_ILi1EEESC_EEEEENS5_IJNSA_ILi256EEENSA_ILi128EEENSA_ILi32EEEEEENS_12float_e4m3_tENS5_IJlSC_lEEESJ_SK_NS4_8TiledMMAINS4_8MMA_AtomIJNS4_10MMA_TraitsINS4_25SM100_MMA_F8F6F4_2x1SM_SSEJSJ_SJ_fSF_SG_NS4_17integral_constantINS4_4UMMA5MajorELSR_0EEESS_NSP_INSQ_7ScaleInELST_0EEESU_EEEEEENS4_6LayoutINS5_IJSC_SC_SC_EEENS5_IJNSA_ILi0EEESZ_SZ_EEEEENS5_IJNS4_10UnderscoreES12_S12_EEEEENS4_18SM100_TMA_2SM_LOADENS4_14ComposedLayoutINS4_7SwizzleILi1ELi4ELi3EEENS4_18smem_ptr_flag_bitsILi8EEENSX_INS5_IJNSA_ILi8EEESH_EEENS5_IJSH_SC_EEEEEEEvNS4_8identityENS4_28SM100_TMA_2SM_LOAD_MULTICASTES1F_vS1G_EENS_8epilogue10collective18CollectiveEpilogueINS1J_23Sm100TmaWarpSpecializedILi2ELi2ELi64ELb0ELb0EEEJNS5_IJSG_SG_SH_EEENS5_IJNSX_ISG_SC_EENSX_INSA_ILi64EEESC_EEEEESJ_SK_SJ_SK_NS1J_6fusion15FusionCallbacksIS1N_NS1T_17LinearCombinationISJ_fSJ_fLNS_15FloatRoundStyleE2EEES1O_S1S_JEEENS4_5SM1004TMEM4LOAD26SM100_TMEM_LOAD_32dp32b64xENS4_13SM90_TMA_LOADENS16_INS17_ILi2ELi4ELi3EEES1A_NSX_INS5_IJS1B_S1Q_EEENS5_IJS1Q_SC_EEEEEEENS4_39AutoVectorizingCopyWithAssumedAlignmentILi128EEENS4_14SM90_TMA_STOREES28_S2A_S2A_EEEvvEEEEvNT_6ParamsE) ;  /* 0xffffff48025c7950 */ /* 0x000fea0003c3ffff */
        .weak           $__internal_1_$__cuda_sm10x_tcgen05_guardrail_trap_phase_invalid_during_alloc
        .type           $__internal_1_$__cuda_sm10x_tcgen05_guardrail_trap_phase_invalid_during_alloc,@function
        .size           $__internal_1_$__cuda_sm10x_tcgen05_guardrail_trap_phase_invalid_during_alloc,($__internal_2_$__cuda_sm10x_tcgen05_guardrail_trap_unallocated_columns_being_dealloced - $__internal_1_$__cuda_sm10x_tcgen05_guardrail_trap_phase_invalid_during_alloc)
$__internal_1_$__cuda_sm10x_tcgen05_guardrail_trap_phase_invalid_during_alloc:
[----:B------:R-:W-:Y:S05]  /*b690*/  BPT.TRAP 0x1 ;  /* 0x000000040000795c */ /* 0x000fea0000300000 */
[----:B------:R-:W-:-:S04]  /*b6a0*/  MOV R5, 0x0 ;  /* 0x0000000000057802 */ /* 0x000fc80000000f00 */
[----:B------:R-:W-:Y:S05]  /*b6b0*/  RET.REL.NODEC R4 `(_ZN7cutlass13device_kernelINS_4gemm6kernel13GemmUniversalIN4cute5tupleIJiiiiEEENS1_10collective13CollectiveMmaINS1_35MainloopSm100TmaUmmaWarpSpecializedILi32ELi2ELi4ENS5_IJNS4_1CILi4EEENSA_ILi1EEESC_EEEEENS5_IJNSA_ILi256EEENSA_ILi128EEENSA_ILi32EEEEEENS_12float_e4m3_tENS5_IJlSC_lEEESJ_SK_NS4_8TiledMMAINS4_8MMA_AtomIJNS4_10MMA_TraitsINS4_25SM100_MMA_F8F6F4_2x1SM_SSEJSJ_SJ_fSF_SG_NS4_17integral_constantINS4_4UMMA5MajorELSR_0EEESS_NSP_INSQ_7ScaleInELST_0EEESU_EEEEEENS4_6LayoutINS5_IJSC_SC_SC_EEENS5_IJNSA_ILi0EEESZ_SZ_EEEEENS5_IJNS4_10UnderscoreES12_S12_EEEEENS4_18SM100_TMA_2SM_LOADENS4_14ComposedLayoutINS4_7SwizzleILi1ELi4ELi3EEENS4_18smem_ptr_flag_bitsILi8EEENSX_INS5_IJNSA_ILi8EEESH_EEENS5_IJSH_SC_EEEEEEEvNS4_8identityENS4_28SM100_TMA_2SM_LOAD_MULTICASTES1F_vS1G_EENS_8epilogue10collective18CollectiveEpilogueINS1J_23Sm100TmaWarpSpecializedILi2ELi2ELi64ELb0ELb0EEEJNS5_IJSG_SG_SH_EEENS5_IJNSX_ISG_SC_EENSX_INSA_ILi64EEESC_EEEEESJ_SK_SJ_SK_NS1J_6fusion15FusionCallbacksIS1N_NS1T_17LinearCombinationISJ_fSJ_fLNS_15FloatRoundStyleE2EEES1O_S1S_JEEENS4_5SM1004TMEM4LOAD26SM100_TMEM_LOAD_32dp32b64xENS4_13SM90_TMA_LOADENS16_INS17_ILi2ELi4ELi3EEES1A_NSX_INS5_IJS1B_S1Q_EEENS5_IJS1Q_SC_EEEEEEENS4_39AutoVectorizingCopyWithAssumedAlignmentILi128EEENS4_14SM90_TMA_STOREES28_S2A_S2A_EEEvvEEEEvNT_6ParamsE) ;  /* 0xffffff4804507950 */ /* 0x000fea0003c3ffff */
        .weak           $__internal_2_$__cuda_sm10x_tcgen05_guardrail_trap_unallocated_columns_being_dealloced
        .type           $__internal_2_$__cuda_sm10x_tcgen05_guardrail_trap_unallocated_columns_being_dealloced,@function
        .size           $__internal_2_$__cuda_sm10x_tcgen05_guardrail_trap_unallocated_columns_being_dealloced,(.L_x_249 - $__internal_2_$__cuda_sm10x_tcgen05_guardrail_trap_unallocated_columns_being_dealloced)
$__internal_2_$__cuda_sm10x_tcgen05_guardrail_trap_unallocated_columns_being_dealloced:
[----:B------:R-:W-:Y:S05]  /*b6c0*/  BPT.TRAP 0x1 ;  /* 0x000000040000795c */ /* 0x000fea0000300000 */
[----:B------:R-:W-:-:S04]  /*b6d0*/  HFMA2 R3, -RZ, RZ, 0, 0 ;  /* 0x00000000ff037431 */ /* 0x000fc800000001ff */
[----:B------:R-:W-:Y:S05]  /*b6e0*/  RET.REL.NODEC R2 `(_ZN7cutlass13device_kernelINS_4gemm6kernel13GemmUniversalIN4cute5tupleIJiiiiEEENS1_10collective13CollectiveMmaINS1_35MainloopSm100TmaUmmaWarpSpecializedILi32ELi2ELi4ENS5_IJNS4_1CILi4EEENSA_ILi1EEESC_EEEEENS5_IJNSA_ILi256EEENSA_ILi128EEENSA_ILi32EEEEEENS_12float_e4m3_tENS5_IJlSC_lEEESJ_SK_NS4_8TiledMMAINS4_8MMA_AtomIJNS4_10MMA_TraitsINS4_25SM100_MMA_F8F6F4_2x1SM_SSEJSJ_SJ_fSF_SG_NS4_17integral_constantINS4_4UMMA5MajorELSR_0EEESS_NSP_INSQ_7ScaleInELST_0EEESU_EEEEEENS4_6LayoutINS5_IJSC_SC_SC_EEENS5_IJNSA_ILi0EEESZ_SZ_EEEEENS5_IJNS4_10UnderscoreES12_S12_EEEEENS4_18SM100_TMA_2SM_LOADENS4_14ComposedLayoutINS4_7SwizzleILi1ELi4ELi3EEENS4_18smem_ptr_flag_bitsILi8EEENSX_INS5_IJNSA_ILi8EEESH_EEENS5_IJSH_SC_EEEEEEEvNS4_8identityENS4_28SM100_TMA_2SM_LOAD_MULTICASTES1F_vS1G_EENS_8epilogue10collective18CollectiveEpilogueINS1J_23Sm100TmaWarpSpecializedILi2ELi2ELi64ELb0ELb0EEEJNS5_IJSG_SG_SH_EEENS5_IJNSX_ISG_SC_EENSX_INSA_ILi64EEESC_EEEEESJ_SK_SJ_SK_NS1J_6fusion15FusionCallbacksIS1N_NS1T_17LinearCombinationISJ_fSJ_fLNS_15FloatRoundStyleE2EEES1O_S1S_JEEENS4_5SM1004TMEM4LOAD26SM100_TMEM_LOAD_32dp32b64xENS4_13SM90_TMA_LOADENS16_INS17_ILi2ELi4ELi3EEES1A_NSX_INS5_IJS1B_S1Q_EEENS5_IJS1Q_SC_EEEEEEENS4_39AutoVectorizingCopyWithAssumedAlignmentILi128EEENS4_14SM90_TMA_STOREES28_S2A_S2A_EEEvvEEEEvNT_6ParamsE) ;  /* 0xffffff4802447950 */ /* 0x000fea0003c3ffff */
.L_x_248:
[----:B------:R-:W-:-:S00]  /*b6f0*/  BRA `(.L_x_248) ;  /* 0xfffffffc00fc7947 */ /* 0x000fc0000383ffff */
[----:B------:R-:W-:-:S00]  /*b700*/  NOP ;  /* 0x0000000000007918 */ /* 0x000fc00000000000 */
[----:B------:R-:W-:-:S00]  /*b710*/  NOP ;  /* 0x0000000000007918 */ /* 0x000fc00000000000 */
[----:B------:R-:W-:-:S00]  /*b720*/  NOP ;  /* 0x0000000000007918 */ /* 0x000fc00000000000 */
[----:B------:R-:W-:-:S00]  /*b730*/  NOP ;  /* 0x0000000000007918 */ /* 0x000fc00000000000 */
[----:B------:R-:W-:-:S00]  /*b740*/  NOP ;  /* 0x0000000000007918 */ /* 0x000fc00000000000 */
[----:B------:R-:W-:-:S00]  /*b750*/  NOP ;  /* 0x0000000000007918 */ /* 0x000fc00000000000 */
[----:B------:R-:W-:-:S00]  /*b760*/  NOP ;  /* 0x0000000000007918 */ /* 0x000fc00000000000 */
[----:B------:R-:W-:-:S00]  /*b770*/  NOP ;  /* 0x0000000000007918 */ /* 0x000fc00000000000 */
.L_x_249:


//--------------------- .nv.global.init           --------------------------
	.section	.nv.global.init,"aw",@progbits
.nv.global.init:
	.type		$str$27,@object
	.size		$str$27,($str$28 - $str$27)
$str$27:
        /*0000*/ 	.byte	0x28, 0x61, 0x64, 0x64, 0x72, 0x65, 0x73, 0x73, 0x20, 0x26, 0x20, 0x6d, 0x61, 0x73, 0x6b, 0x29
        /*0010*/ 	.byte	0x20, 0x3d, 0x3d, 0x20, 0x30, 0x00
	.type		$str$28,@object
	.size		$str$28,($str$26 - $str$28)
$str$28:
        /*0016*/ 	.byte	0x2f, 0x74, 0x6d, 0x70, 0x2f, 0x63, 0x75, 0x74, 0x6c, 0x61, 0x73, 0x73, 0x5f, 0x73, 0x77, 0x65
        /*0026*/ 	.byte	0x65, 0x70, 0x5f, 0x73, 0x72, 0x63, 0x2f, 0x69, 0x6e, 0x63, 0x6c, 0x75, 0x64, 0x65, 0x2f, 0x63
        /*0036*/ 	.byte	0x75, 0x74, 0x65, 0x2f, 0x70, 0x6f, 0x69, 0x6e, 0x74, 0x65, 0x72, 0x5f, 0x66, 0x6c, 0x61, 0x67
        /*0046*/ 	.byte	0x67, 0x65, 0x64, 0x2e, 0x68, 0x70, 0x70, 0x00
	.type		$str$26,@object
	.size		$str$26,($str$25 - $str$26)
$str$26:
        /*004e*/ 	.byte	0x2f, 0x74, 0x6d, 0x70, 0x2f, 0x63, 0x75, 0x74, 0x6c, 0x61, 0x73, 0x73, 0x5f, 0x73, 0x77, 0x65
        /*005e*/ 	.byte	0x65, 0x70, 0x5f, 0x73, 0x72, 0x63, 0x2f, 0x69, 0x6e, 0x63, 0x6c, 0x75, 0x64, 0x65, 0x2f, 0x63
        /*006e*/ 	.byte	0x75, 0x74, 0x65, 0x2f, 0x61, 0x74, 0x6f, 0x6d, 0x2f, 0x63, 0x6f, 0x70, 0x79, 0x5f, 0x74, 0x72
        /*007e*/ 	.byte	0x61, 0x69, 0x74, 0x73, 0x5f, 0x73, 0x6d, 0x31, 0x30, 0x30, 0x2e, 0x68, 0x70, 0x70, 0x00
	.type		$str$25,@object
	.size		$str$25,(__unnamed_1 - $str$25)
$str$25:
        /*008d*/ 	.byte	0x28, 0x28, 0x75, 0x69, 0x6e, 0x74, 0x33, 0x32, 0x5f, 0x74, 0x28, 0x74, 0x68, 0x72, 0x65, 0x61
        /*009d*/ 	.byte	0x64, 0x49, 0x64, 0x78, 0x2e, 0x78, 0x29, 0x20, 0x2f, 0x20, 0x33, 0x32, 0x29, 0x20, 0x25, 0x20
        /*00ad*/ 	.byte	0x34, 0x29, 0x20, 0x3d, 0x3d, 0x20, 0x28, 0x28, 0x28, 0x74, 0x6d, 0x65, 0x6d, 0x5f, 0x61, 0x64
        /*00bd*/ 	.byte	0x64, 0x72, 0x20, 0x3e, 0x3e, 0x20, 0x31, 0x36, 0x29, 0x20, 0x2f, 0x20, 0x33, 0x32, 0x29, 0x20
        /*00cd*/ 	.byte	0x25, 0x20, 0x34, 0x29, 0x00
	.type		__unnamed_1,@object
	.size		__unnamed_1,(__unnamed_2 - __unnamed_1)
__unnamed_1:
        /*00d2*/ 	.byte	0x61, 0x75, 0x74, 0x6f, 0x20, 0x63, 0x75, 0x74, 0x65, 0x3a, 0x3a, 0x61, 0x73, 0x5f, 0x70, 0x6f
        /* <DEDUP_REMOVED lines=24> */
        /*0262*/ 	.byte	0x43, 0x3c, 0x38, 0x31, 0x39, 0x32, 0x3e, 0x3e, 0x3e, 0x3e, 0x5d, 0x00
	.type		__unnamed_2,@object
	.size		__unnamed_2,(.L_2 - __unnamed_2)
__unnamed_2:
        /* <DEDUP_REMOVED lines=42> */
        /*050e*/ 	.byte	0x3e, 0x3e, 0x3e, 0x3e, 0x5d, 0x00
.L_2:


//--------------------- .nv.shared._ZN7cutlass13device_kernelINS_4gemm6kernel13GemmUniversalIN4cute5tupleIJiiiiEEENS1_10collective13CollectiveMmaINS1_35MainloopSm100TmaUmmaWarpSpecializedILi32ELi2ELi4ENS5_IJNS4_1CILi4EEENSA_ILi1EEESC_EEEEENS5_IJNSA_ILi256EEENSA_ILi128EEENSA_ILi32EEEEEENS_12float_e4m3_tENS5_IJlSC_lEEESJ_SK_NS4_8TiledMMAINS4_8MMA_AtomIJNS4_10MMA_TraitsINS4_25SM100_MMA_F8F6F4_2x1SM_SSEJSJ_SJ_fSF_SG_NS4_17integral_constantINS4_4UMMA5MajorELSR_0EEESS_NSP_INSQ_7ScaleInELST_0EEESU_EEEEEENS4_6LayoutINS5_IJSC_SC_SC_EEENS5_IJNSA_ILi0EEESZ_SZ_EEEEENS5_IJNS4_10UnderscoreES12_S12_EEEEENS4_18SM100_TMA_2SM_LOADENS4_14ComposedLayoutINS4_7SwizzleILi1ELi4ELi3EEENS4_18smem_ptr_flag_bitsILi8EEENSX_INS5_IJNSA_ILi8EEESH_EEENS5_IJSH_SC_EEEEEEEvNS4_8identityENS4_28SM100_TMA_2SM_LOAD_MULTICASTES1F_vS1G_EENS_8epilogue10collective18CollectiveEpilogueINS1J_23Sm100TmaWarpSpecializedILi2ELi2ELi64ELb0ELb0EEEJNS5_IJSG_SG_SH_EEENS5_IJNSX_ISG_SC_EENSX_INSA_ILi64EEESC_EEEEESJ_SK_SJ_SK_NS1J_6fusion15FusionCallbacksIS1N_NS1T_17LinearCombinationISJ_fSJ_fLNS_15FloatRoundStyleE2EEES1O_S1S_JEEENS4_5SM1004TMEM4LOAD26SM100_TMEM_LOAD_32dp32b64xENS4_13SM90_TMA_LOADENS16_INS17_ILi2ELi4ELi3EEES1A_NSX_INS5_IJS1B_S1Q_EEENS5_IJS1Q_SC_EEEEEEENS4_39AutoVectorizingCopyWithAssumedAlignmentILi128EEENS4_14SM90_TMA_STOREES28_S2A_S2A_EEEvvEEEEvNT_6ParamsE --------------------------
	.section	.nv.shared._ZN7cutlass13device_kernelINS_4gemm6kernel13GemmUniversalIN4cute5tupleIJiiiiEEENS1_10collective13CollectiveMmaINS1_35MainloopSm100TmaUmmaWarpSpecializedILi32ELi2ELi4ENS5_IJNS4_1CILi4EEENSA_ILi1EEESC_EEEEENS5_IJNSA_ILi256EEENSA_ILi128EEENSA_ILi32EEEEEENS_12float_e4m3_tENS5_IJlSC_lEEESJ_SK_NS4_8TiledMMAINS4_8MMA_AtomIJNS4_10MMA_TraitsINS4_25SM100_MMA_F8F6F4_2x1SM_SSEJSJ_SJ_fSF_SG_NS4_17integral_constantINS4_4UMMA5MajorELSR_0EEESS_NSP_INSQ_7ScaleInELST_0EEESU_EEEEEENS4_6LayoutINS5_IJSC_SC_SC_EEENS5_IJNSA_ILi0EEESZ_SZ_EEEEENS5_IJNS4_10UnderscoreES12_S12_EEEEENS4_18SM100_TMA_2SM_LOADENS4_14ComposedLayoutINS4_7SwizzleILi1ELi4ELi3EEENS4_18smem_ptr_flag_bitsILi8EEENSX_INS5_IJNSA_ILi8EEESH_EEENS5_IJSH_SC_EEEEEEEvNS4_8identityENS4_28SM100_TMA_2SM_LOAD_MULTICASTES1F_vS1G_EENS_8epilogue10collective18CollectiveEpilogueINS1J_23Sm100TmaWarpSpecializedILi2ELi2ELi64ELb0ELb0EEEJNS5_IJSG_SG_SH_EEENS5_IJNSX_ISG_SC_EENSX_INSA_ILi64EEESC_EEEEESJ_SK_SJ_SK_NS1J_6fusion15FusionCallbacksIS1N_NS1T_17LinearCombinationISJ_fSJ_fLNS_15FloatRoundStyleE2EEES1O_S1S_JEEENS4_5SM1004TMEM4LOAD26SM100_TMEM_LOAD_32dp32b64xENS4_13SM90_TMA_LOADENS16_INS17_ILi2ELi4ELi3EEES1A_NSX_INS5_IJS1B_S1Q_EEENS5_IJS1Q_SC_EEEEEEENS4_39AutoVectorizingCopyWithAssumedAlignmentILi128EEENS4_14SM90_TMA_STOREES28_S2A_S2A_EEEvvEEEEvNT_6ParamsE,"aw",@nobits
	.sectionflags	@""
	.align	16
	.zero		1024


//--------------------- .nv.shared.reserved.0     --------------------------
	.section	.nv.shared.reserved.0,"aw",@nobits
	.weak		__nv_reservedSMEM_offset_0_alias
	.size		__nv_reservedSMEM_offset_0_alias, 0, 64
	.other		__nv_reservedSMEM_offset_0_alias,@"STO_CUDA_RESERVED_SHARED STV_DEFAULT"
__nv_reservedSMEM_offset_0_alias:
	.zero		0
.nv.shared.reserved.0:
	.zero		64
	.weak		__nv_reservedSMEM_tcgen05_partition
	.type		__nv_reservedSMEM_tcgen05_partition,@object
	.size		__nv_reservedSMEM_tcgen05_partition,(.L_0 - __nv_reservedSMEM_tcgen05_partition)
__nv_reservedSMEM_tcgen05_partition:
	.zero		32
.L_0:


//--------------------- .nv.global                --------------------------
	.section	.nv.global,"aw",@nobits
.nv.global:
	.type		_ZN40_INTERNAL_fb9b9c4e_4_k_cu_ef60388b_233064cute1_E,@object
	.size		_ZN40_INTERNAL_fb9b9c4e_4_k_cu_ef60388b_233064cute1_E,(_ZN40_INTERNAL_fb9b9c4e_4_k_cu_ef60388b_233064cuda3std3__45__cpo6cbeginE - _ZN40_INTERNAL_fb9b9c4e_4_k_cu_ef60388b_233064cute1_E)
_ZN40_INTERNAL_fb9b9c4e_4_k_cu_ef60388b_233064cute1_E:
	.zero		1
	.type		_ZN40_INTERNAL_fb9b9c4e_4_k_cu_ef60388b_233064cuda3std3__45__cpo6cbeginE,@object
	.size		_ZN40_INTERNAL_fb9b9c4e_4_k_cu_ef60388b_233064cuda3std3__45__cpo6cbeginE,(_ZN40_INTERNAL_fb9b9c4e_4_k_cu_ef60388b_233064cuda3std3__48in_placeE - _ZN40_INTERNAL_fb9b9c4e_4_k_cu_ef60388b_233064cuda3std3__45__cpo6cbeginE)
_ZN40_INTERNAL_fb9b9c4e_4_k_cu_ef60388b_233064cuda3std3__45__cpo6cbeginE:
	.zero		1
	.type		_ZN40_INTERNAL_fb9b9c4e_4_k_cu_ef60388b_233064cuda3std3__48in_placeE,@object
	.size		_ZN40_INTERNAL_fb9b9c4e_4_k_cu_ef60388b_233064cuda3std3__48in_placeE,(_ZN40_INTERNAL_fb9b9c4e_4_k_cu_ef60388b_233064cuda3std6ranges3__45__cpo9iter_moveE - _ZN40_INTERNAL_fb9b9c4e_4_k_cu_ef60388b_233064cuda3std3__48in_placeE)
_ZN40_INTERNAL_fb9b9c4e_4_k_cu_ef60388b_233064cuda3std3__48in_placeE:
	.zero		1
	.type		_ZN40_INTERNAL_fb9b9c4e_4_k_cu_ef60388b_233064cuda3std6ranges3__45__cpo9iter_moveE,@object
	.size		_ZN40_INTERNAL_fb9b9c4e_4_k_cu_ef60388b_233064cuda3std6ranges3__45__cpo9iter_moveE,(_ZN40_INTERNAL_fb9b9c4e_4_k_cu_ef60388b_233064cuda3std3__45__cpo5beginE - _ZN40_INTERNAL_fb9b9c4e_4_k_cu_ef60388b_233064cuda3std6ranges3__45__cpo9iter_moveE)
_ZN40_INTERNAL_fb9b9c4e_4_k_cu_ef60388b_233064cuda3std6ranges3__45__cpo9iter_moveE:
	.zero		1
	.type		_ZN40_INTERNAL_fb9b9c4e_4_k_cu_ef60388b_233064cuda3std3__45__cpo5beginE,@object
	.size		_ZN40_INTERNAL_fb9b9c4e_4_k_cu_ef60388b_233064cuda3std3__45__cpo5beginE,(_ZN40_INTERNAL_fb9b9c4e_4_k_cu_ef60388b_233064cuda3std3__442_GLOBAL__N__fb9b9c4e_4_k_cu_ef60388b_233066ignoreE - _ZN40_INTERNAL_fb9b9c4e_4_k_cu_ef60388b_233064cuda3std3__45__cpo5beginE)
_ZN40_INTERNAL_fb9b9c4e_4_k_cu_ef60388b_233064cuda3std3__45__cpo5beginE:
	.zero		1
	.type		_ZN40_INTERNAL_fb9b9c4e_4_k_cu_ef60388b_233064cuda3std3__442_GLOBAL__N__fb9b9c4e_4_k_cu_ef60388b_233066ignoreE,@object
	.size		_ZN40_INTERNAL_fb9b9c4e_4_k_cu_ef60388b_233064cuda3std3__442_GLOBAL__N__fb9b9c4e_4_k_cu_ef60388b_233066ignoreE,(_ZN40_INTERNAL_fb9b9c4e_4_k_cu_ef60388b_233064cute7productE - _ZN40_INTERNAL_fb9b9c4e_4_k_cu_ef60388b_233064cuda3std3__442_GLOBAL__N__fb9b9c4e_4_k_cu_ef60388b_233066ignoreE)
_ZN40_INTERNAL_fb9b9c4e_4_k_cu_ef60388b_233064cuda3std3__442_GLOBAL__N__fb9b9c4e_4_k_cu_ef60388b_233066ignoreE:
	.zero		1
	.type		_ZN40_INTERNAL_fb9b9c4e_4_k_cu_ef60388b_233064cute7productE,@object
	.size		_ZN40_INTERNAL_fb9b9c4e_4_k_cu_ef60388b_233064cute7productE,(_ZN40_INTERNAL_fb9b9c4e_4_k_cu_ef60388b_233064cuda3std3__45__cpo3endE - _ZN40_INTERNAL_fb9b9c4e_4_k_cu_ef60388b_233064cute7productE)
_ZN40_INTERNAL_fb9b9c4e_4_k_cu_ef60388b_233064cute7productE:
	.zero		1
	.type		_ZN40_INTERNAL_fb9b9c4e_4_k_cu_ef60388b_233064cuda3std3__45__cpo3endE,@object
	.size		_ZN40_INTERNAL_fb9b9c4e_4_k_cu_ef60388b_233064cuda3std3__45__cpo3endE,(_ZN40_INTERNAL_fb9b9c4e_4_k_cu_ef60388b_233064cuda3std3__419piecewise_constructE - _ZN40_INTERNAL_fb9b9c4e_4_k_cu_ef60388b_233064cuda3std3__45__cpo3endE)
_ZN40_INTERNAL_fb9b9c4e_4_k_cu_ef60388b_233064cuda3std3__45__cpo3endE:
	.zero		1
	.type		_ZN40_INTERNAL_fb9b9c4e_4_k_cu_ef60388b_233064cuda3std3__419piecewise_constructE,@object
	.size		_ZN40_INTERNAL_fb9b9c4e_4_k_cu_ef60388b_233064cuda3std3__419piecewise_constructE,(_ZN40_INTERNAL_fb9b9c4e_4_k_cu_ef60388b_233064cuda3std3__45__cpo4cendE - _ZN40_INTERNAL_fb9b9c4e_4_k_cu_ef60388b_233064cuda3std3__419piecewise_constructE)
_ZN40_INTERNAL_fb9b9c4e_4_k_cu_ef60388b_233064cuda3std3__419piecewise_constructE:
	.zero		1
	.type		_ZN40_INTERNAL_fb9b9c4e_4_k_cu_ef60388b_233064cuda3std3__45__cpo4cendE,@object
	.size		_ZN40_INTERNAL_fb9b9c4e_4_k_cu_ef60388b_233064cuda3std3__45__cpo4cendE,(_ZN40_INTERNAL_fb9b9c4e_4_k_cu_ef60388b_233064cuda3std6ranges3__45__cpo4swapE - _ZN40_INTERNAL_fb9b9c4e_4_k_cu_ef60388b_233064cuda3std3__45__cpo4cendE)
_ZN40_INTERNAL_fb9b9c4e_4_k_cu_ef60388b_233064cuda3std3__45__cpo4cendE:
	.zero		1
	.type		_ZN40_INTERNAL_fb9b9c4e_4_k_cu_ef60388b_233064cuda3std6ranges3__45__cpo4swapE,@object
	.size		_ZN40_INTERNAL_fb9b9c4e_4_k_cu_ef60388b_233064cuda3std6ranges3__45__cpo4swapE,(.L_10 - _ZN40_INTERNAL_fb9b9c4e_4_k_cu_ef60388b_233064cuda3std6ranges3__45__cpo4swapE)
_ZN40_INTERNAL_fb9b9c4e_4_k_cu_ef60388b_233064cuda3std6ranges3__45__cpo4swapE:
	.zero		1
.L_10:


//--------------------- .nv.constant0._ZN7cutlass13device_kernelINS_4gemm6kernel13GemmUniversalIN4cute5tupleIJiiiiEEENS1_10collective13CollectiveMmaINS1_35MainloopSm100TmaUmmaWarpSpecializedILi32ELi2ELi4ENS5_IJNS4_1CILi4EEENSA_ILi1EEESC_EEEEENS5_IJNSA_ILi256EEENSA_ILi128EEENSA_ILi32EEEEEENS_12float_e4m3_tENS5_IJlSC_lEEESJ_SK_NS4_8TiledMMAINS4_8MMA_AtomIJNS4_10MMA_TraitsINS4_25SM100_MMA_F8F6F4_2x1SM_SSEJSJ_SJ_fSF_SG_NS4_17integral_constantINS4_4UMMA5MajorELSR_0EEESS_NSP_INSQ_7ScaleInELST_0EEESU_EEEEEENS4_6LayoutINS5_IJSC_SC_SC_EEENS5_IJNSA_ILi0EEESZ_SZ_EEEEENS5_IJNS4_10UnderscoreES12_S12_EEEEENS4_18SM100_TMA_2SM_LOADENS4_14ComposedLayoutINS4_7SwizzleILi1ELi4ELi3EEENS4_18smem_ptr_flag_bitsILi8EEENSX_INS5_IJNSA_ILi8EEESH_EEENS5_IJSH_SC_EEEEEEEvNS4_8identityENS4_28SM100_TMA_2SM_LOAD_MULTICASTES1F_vS1G_EENS_8epilogue10collective18CollectiveEpilogueINS1J_23Sm100TmaWarpSpecializedILi2ELi2ELi64ELb0ELb0EEEJNS5_IJSG_SG_SH_EEENS5_IJNSX_ISG_SC_EENSX_INSA_ILi64EEESC_EEEEESJ_SK_SJ_SK_NS1J_6fusion15FusionCallbacksIS1N_NS1T_17LinearCombinationISJ_fSJ_fLNS_15FloatRoundStyleE2EEES1O_S1S_JEEENS4_5SM1004TMEM4LOAD26SM100_TMEM_LOAD_32dp32b64xENS4_13SM90_TMA_LOADENS16_INS17_ILi2ELi4ELi3EEES1A_NSX_INS5_IJS1B_S1Q_EEENS5_IJS1Q_SC_EEEEEEENS4_39AutoVectorizingCopyWithAssumedAlignmentILi128EEENS4_14SM90_TMA_STOREES28_S2A_S2A_EEEvvEEEEvNT_6ParamsE --------------------------
	.section	.nv.constant0._ZN7cutlass13device_kernelINS_4gemm6kernel13GemmUniversalIN4cute5tupleIJiiiiEEENS1_10collective13CollectiveMmaINS1_35MainloopSm100TmaUmmaWarpSpecializedILi32ELi2ELi4ENS5_IJNS4_1CILi4EEENSA_ILi1EEESC_EEEEENS5_IJNSA_ILi256EEENSA_ILi128EEENSA_ILi32EEEEEENS_12float_e4m3_tENS5_IJlSC_lEEESJ_SK_NS4_8TiledMMAINS4_8MMA_AtomIJNS4_10MMA_TraitsINS4_25SM100_MMA_F8F6F4_2x1SM_SSEJSJ_SJ_fSF_SG_NS4_17integral_constantINS4_4UMMA5MajorELSR_0EEESS_NSP_INSQ_7ScaleInELST_0EEESU_EEEEEENS4_6LayoutINS5_IJSC_SC_SC_EEENS5_IJNSA_ILi0EEESZ_SZ_EEEEENS5_IJNS4_10UnderscoreES12_S12_EEEEENS4_18SM100_TMA_2SM_LOADENS4_14ComposedLayoutINS4_7SwizzleILi1ELi4ELi3EEENS4_18smem_ptr_flag_bitsILi8EEENSX_INS5_IJNSA_ILi8EEESH_EEENS5_IJSH_SC_EEEEEEEvNS4_8identityENS4_28SM100_TMA_2SM_LOAD_MULTICASTES1F_vS1G_EENS_8epilogue10collective18CollectiveEpilogueINS1J_23Sm100TmaWarpSpecializedILi2ELi2ELi64ELb0ELb0EEEJNS5_IJSG_SG_SH_EEENS5_IJNSX_ISG_SC_EENSX_INSA_ILi64EEESC_EEEEESJ_SK_SJ_SK_NS1J_6fusion15FusionCallbacksIS1N_NS1T_17LinearCombinationISJ_fSJ_fLNS_15FloatRoundStyleE2EEES1O_S1S_JEEENS4_5SM1004TMEM4LOAD26SM100_TMEM_LOAD_32dp32b64xENS4_13SM90_TMA_LOADENS16_INS17_ILi2ELi4ELi3EEES1A_NSX_INS5_IJS1B_S1Q_EEENS5_IJS1Q_SC_EEEEEEENS4_39AutoVectorizingCopyWithAssumedAlignmentILi128EEENS4_14SM90_TMA_STOREES28_S2A_S2A_EEEvvEEEEvNT_6ParamsE,"a",@progbits
	.sectionflags	@""
	.align	4
.nv.constant0._ZN7cutlass13device_kernelINS_4gemm6kernel13GemmUniversalIN4cute5tupleIJiiiiEEENS1_10collective13CollectiveMmaINS1_35MainloopSm100TmaUmmaWarpSpecializedILi32ELi2ELi4ENS5_IJNS4_1CILi4EEENSA_ILi1EEESC_EEEEENS5_IJNSA_ILi256EEENSA_ILi128EEENSA_ILi32EEEEEENS_12float_e4m3_tENS5_IJlSC_lEEESJ_SK_NS4_8TiledMMAINS4_8MMA_AtomIJNS4_10MMA_TraitsINS4_25SM100_MMA_F8F6F4_2x1SM_SSEJSJ_SJ_fSF_SG_NS4_17integral_constantINS4_4UMMA5MajorELSR_0EEESS_NSP_INSQ_7ScaleInELST_0EEESU_EEEEEENS4_6LayoutINS5_IJSC_SC_SC_EEENS5_IJNSA_ILi0EEESZ_SZ_EEEEENS5_IJNS4_10UnderscoreES12_S12_EEEEENS4_18SM100_TMA_2SM_LOADENS4_14ComposedLayoutINS4_7SwizzleILi1ELi4ELi3EEENS4_18smem_ptr_flag_bitsILi8EEENSX_INS5_IJNSA_ILi8EEESH_EEENS5_IJSH_SC_EEEEEEEvNS4_8identityENS4_28SM100_TMA_2SM_LOAD_MULTICASTES1F_vS1G_EENS_8epilogue10collective18CollectiveEpilogueINS1J_23Sm100TmaWarpSpecializedILi2ELi2ELi64ELb0ELb0EEEJNS5_IJSG_SG_SH_EEENS5_IJNSX_ISG_SC_EENSX_INSA_ILi64EEESC_EEEEESJ_SK_SJ_SK_NS1J_6fusion15FusionCallbacksIS1N_NS1T_17LinearCombinationISJ_fSJ_fLNS_15FloatRoundStyleE2EEES1O_S1S_JEEENS4_5SM1004TMEM4LOAD26SM100_TMEM_LOAD_32dp32b64xENS4_13SM90_TMA_LOADENS16_INS17_ILi2ELi4ELi3EEES1A_NSX_INS5_IJS1B_S1Q_EEENS5_IJS1Q_SC_EEEEEEENS4_39AutoVectorizingCopyWithAssumedAlignmentILi128EEENS4_14SM90_TMA_STOREES28_S2A_S2A_EEEvvEEEEvNT_6ParamsE:
	.zero		2944


//--------------------- SYMBOLS --------------------------

	.type		.nv.reservedSmem.offset0,@object
	.size		.nv.reservedSmem.offset0,0x4
	.type		.nv.reservedSmem.cap,@object
	.size		.nv.reservedSmem.cap,0x4
	.type		__assertfail,@function
